//
// Generated by NVIDIA NVVM Compiler
//
// Compiler Build ID: CL-36424714
// Cuda compilation tools, release 13.0, V13.0.88
// Based on NVVM 20.0.0
//

.version 9.0
.target sm_100
.address_size 64

	// .globl	_Z18compute_sinf_floatPfi
.func  (.param .align 16 .b8 func_retval0[16]) __internal_trig_reduction_slowpathd
(
	.param .b64 __internal_trig_reduction_slowpathd_param_0
)
;
.global .align 4 .b8 __cudart_i2opi_f[24] = {65, 144, 67, 60, 153, 149, 98, 219, 192, 221, 52, 245, 209, 87, 39, 252, 41, 21, 68, 78, 110, 131, 249, 162};
.global .align 8 .b8 __cudart_i2opi_d[144] = {8, 93, 141, 31, 177, 95, 251, 107, 234, 146, 82, 138, 247, 57, 7, 61, 123, 241, 229, 235, 199, 186, 39, 117, 45, 234, 95, 158, 102, 63, 70, 79, 183, 9, 203, 39, 207, 126, 54, 109, 31, 109, 10, 90, 139, 17, 47, 239, 15, 152, 5, 222, 255, 151, 248, 31, 59, 40, 249, 189, 139, 95, 132, 156, 244, 57, 83, 131, 57, 214, 145, 57, 65, 126, 95, 180, 38, 112, 156, 233, 132, 68, 187, 46, 245, 53, 130, 232, 62, 167, 41, 177, 28, 235, 29, 254, 28, 146, 209, 9, 234, 46, 73, 6, 224, 210, 77, 66, 58, 110, 36, 183, 97, 197, 187, 222, 171, 99, 81, 254, 65, 144, 67, 60, 153, 149, 98, 219, 192, 221, 52, 245, 209, 87, 39, 252, 41, 21, 68, 78, 110, 131, 249, 162};
.global .align 16 .b8 __cudart_sin_cos_coeffs[128] = {70, 210, 176, 44, 241, 229, 90, 190, 146, 227, 172, 105, 227, 29, 199, 62, 161, 98, 219, 25, 160, 1, 42, 191, 24, 8, 17, 17, 17, 17, 129, 63, 84, 85, 85, 85, 85, 85, 197, 191, 0, 0, 0, 0, 0, 0, 0, 0, 0, 0, 0, 0, 0, 0, 0, 0, 100, 129, 253, 32, 131, 255, 168, 189, 40, 133, 239, 193, 167, 238, 33, 62, 217, 230, 6, 142, 79, 126, 146, 190, 233, 188, 221, 25, 160, 1, 250, 62, 71, 93, 193, 22, 108, 193, 86, 191, 81, 85, 85, 85, 85, 85, 165, 63, 0, 0, 0, 0, 0, 0, 224, 191, 0, 0, 0, 0, 0, 0, 240, 63};

.visible .entry _Z18compute_sinf_floatPfi(
	.param .u64 .ptr .align 1 _Z18compute_sinf_floatPfi_param_0,
	.param .u32 _Z18compute_sinf_floatPfi_param_1
)
{
	.local .align 4 .b8 	__local_depot0[28];
	.reg .b64 	%SP;
	.reg .b64 	%SPL;
	.reg .pred 	%p<10>;
	.reg .b32 	%r<52>;
	.reg .b32 	%f<28>;
	.reg .b64 	%rd<25>;
	.reg .b64 	%fd<6>;

	mov.u64 	%SPL, __local_depot0;
	ld.param.u64 	%rd9, [_Z18compute_sinf_floatPfi_param_0];
	ld.param.u32 	%r16, [_Z18compute_sinf_floatPfi_param_1];
	add.u64 	%rd1, %SPL, 0;
	mov.u32 	%r17, %ctaid.x;
	mov.u32 	%r18, %ntid.x;
	mov.u32 	%r19, %tid.x;
	mad.lo.s32 	%r1, %r17, %r18, %r19;
	setp.ge.s32 	%p1, %r1, %r16;
	@%p1 bra 	$L__BB0_10;
	mul.hi.s32 	%r20, %r1, -1240768329;
	add.s32 	%r21, %r20, %r1;
	shr.u32 	%r22, %r21, 31;
	shr.s32 	%r23, %r21, 8;
	add.s32 	%r24, %r23, %r22;
	mul.lo.s32 	%r25, %r24, 360;
	sub.s32 	%r26, %r1, %r25;
	cvt.rn.f64.s32 	%fd1, %r26;
	mul.f64 	%fd2, %fd1, 0d400921FB54442D18;
	div.rn.f64 	%fd3, %fd2, 0d4066800000000000;
	cvt.rn.f32.f64 	%f1, %fd3;
	mul.f32 	%f7, %f1, 0f3F22F983;
	cvt.rni.s32.f32 	%r51, %f7;
	cvt.rn.f32.s32 	%f8, %r51;
	fma.rn.f32 	%f9, %f8, 0fBFC90FDA, %f1;
	fma.rn.f32 	%f10, %f8, 0fB3A22168, %f9;
	fma.rn.f32 	%f27, %f8, 0fA7C234C5, %f10;
	abs.f32 	%f3, %f1;
	setp.ltu.f32 	%p2, %f3, 0f47CE4780;
	@%p2 bra 	$L__BB0_9;
	setp.neu.f32 	%p3, %f3, 0f7F800000;
	@%p3 bra 	$L__BB0_4;
	mov.f32 	%f13, 0f00000000;
	mul.rn.f32 	%f27, %f1, %f13;
	mov.b32 	%r51, 0;
	bra.uni 	$L__BB0_9;
$L__BB0_4:
	mov.b32 	%r3, %f1;
	shl.b32 	%r28, %r3, 8;
	or.b32  	%r4, %r28, -2147483648;
	mov.b64 	%rd24, 0;
	mov.b32 	%r48, 0;
	mov.u64 	%rd22, __cudart_i2opi_f;
	mov.u64 	%rd23, %rd1;
$L__BB0_5:
	.pragma "nounroll";
	ld.global.nc.u32 	%r29, [%rd22];
	mad.wide.u32 	%rd13, %r29, %r4, %rd24;
	shr.u64 	%rd24, %rd13, 32;
	st.local.u32 	[%rd23], %rd13;
	add.s32 	%r48, %r48, 1;
	add.s64 	%rd23, %rd23, 4;
	add.s64 	%rd22, %rd22, 4;
	setp.ne.s32 	%p4, %r48, 6;
	@%p4 bra 	$L__BB0_5;
	shr.u32 	%r30, %r3, 23;
	st.local.u32 	[%rd1+24], %rd24;
	and.b32  	%r7, %r30, 31;
	and.b32  	%r31, %r30, 224;
	add.s32 	%r32, %r31, -128;
	shr.u32 	%r33, %r32, 5;
	mul.wide.u32 	%rd14, %r33, 4;
	sub.s64 	%rd8, %rd1, %rd14;
	ld.local.u32 	%r49, [%rd8+24];
	ld.local.u32 	%r50, [%rd8+20];
	setp.eq.s32 	%p5, %r7, 0;
	@%p5 bra 	$L__BB0_8;
	shf.l.wrap.b32 	%r49, %r50, %r49, %r7;
	ld.local.u32 	%r34, [%rd8+16];
	shf.l.wrap.b32 	%r50, %r34, %r50, %r7;
$L__BB0_8:
	shr.u32 	%r35, %r49, 30;
	shf.l.wrap.b32 	%r36, %r50, %r49, 2;
	shl.b32 	%r37, %r50, 2;
	shr.u32 	%r38, %r36, 31;
	add.s32 	%r39, %r38, %r35;
	neg.s32 	%r40, %r39;
	setp.lt.s32 	%p6, %r3, 0;
	selp.b32 	%r51, %r40, %r39, %p6;
	xor.b32  	%r41, %r36, %r3;
	shr.s32 	%r42, %r36, 31;
	xor.b32  	%r43, %r42, %r36;
	xor.b32  	%r44, %r42, %r37;
	cvt.u64.u32 	%rd15, %r43;
	shl.b64 	%rd16, %rd15, 32;
	cvt.u64.u32 	%rd17, %r44;
	or.b64  	%rd18, %rd16, %rd17;
	cvt.rn.f64.s64 	%fd4, %rd18;
	mul.f64 	%fd5, %fd4, 0d3BF921FB54442D19;
	cvt.rn.f32.f64 	%f11, %fd5;
	neg.f32 	%f12, %f11;
	setp.lt.s32 	%p7, %r41, 0;
	selp.f32 	%f27, %f12, %f11, %p7;
$L__BB0_9:
	mul.rn.f32 	%f14, %f27, %f27;
	and.b32  	%r46, %r51, 1;
	setp.eq.b32 	%p8, %r46, 1;
	selp.f32 	%f15, 0f3F800000, %f27, %p8;
	fma.rn.f32 	%f16, %f14, %f15, 0f00000000;
	fma.rn.f32 	%f17, %f14, 0f37CBAC00, 0fBAB607ED;
	selp.f32 	%f18, %f17, 0fB94D4153, %p8;
	selp.f32 	%f19, 0f3D2AAABB, 0f3C0885E4, %p8;
	fma.rn.f32 	%f20, %f18, %f14, %f19;
	selp.f32 	%f21, 0fBEFFFFFF, 0fBE2AAAA8, %p8;
	fma.rn.f32 	%f22, %f20, %f14, %f21;
	fma.rn.f32 	%f23, %f22, %f16, %f15;
	and.b32  	%r47, %r51, 2;
	setp.eq.s32 	%p9, %r47, 0;
	mov.f32 	%f24, 0f00000000;
	sub.f32 	%f25, %f24, %f23;
	selp.f32 	%f26, %f23, %f25, %p9;
	cvta.to.global.u64 	%rd19, %rd9;
	mul.wide.s32 	%rd20, %r1, 4;
	add.s64 	%rd21, %rd19, %rd20;
	st.global.f32 	[%rd21], %f26;
$L__BB0_10:
	ret;

}
	// .globl	_Z19compute__sinf_floatPfi
.visible .entry _Z19compute__sinf_floatPfi(
	.param .u64 .ptr .align 1 _Z19compute__sinf_floatPfi_param_0,
	.param .u32 _Z19compute__sinf_floatPfi_param_1
)
{
	.reg .pred 	%p<2>;
	.reg .b32 	%r<13>;
	.reg .b32 	%f<3>;
	.reg .b64 	%rd<5>;
	.reg .b64 	%fd<4>;

	ld.param.u64 	%rd1, [_Z19compute__sinf_floatPfi_param_0];
	ld.param.u32 	%r2, [_Z19compute__sinf_floatPfi_param_1];
	mov.u32 	%r3, %ctaid.x;
	mov.u32 	%r4, %ntid.x;
	mov.u32 	%r5, %tid.x;
	mad.lo.s32 	%r1, %r3, %r4, %r5;
	setp.ge.s32 	%p1, %r1, %r2;
	@%p1 bra 	$L__BB1_2;
	cvta.to.global.u64 	%rd2, %rd1;
	mul.hi.s32 	%r6, %r1, -1240768329;
	add.s32 	%r7, %r6, %r1;
	shr.u32 	%r8, %r7, 31;
	shr.s32 	%r9, %r7, 8;
	add.s32 	%r10, %r9, %r8;
	mul.lo.s32 	%r11, %r10, 360;
	sub.s32 	%r12, %r1, %r11;
	cvt.rn.f64.s32 	%fd1, %r12;
	mul.f64 	%fd2, %fd1, 0d400921FB54442D18;
	div.rn.f64 	%fd3, %fd2, 0d4066800000000000;
	cvt.rn.f32.f64 	%f1, %fd3;
	sin.approx.f32 	%f2, %f1;
	mul.wide.s32 	%rd3, %r1, 4;
	add.s64 	%rd4, %rd2, %rd3;
	st.global.f32 	[%rd4], %f2;
$L__BB1_2:
	ret;

}
	// .globl	_Z18compute_sin_doublePdi
.visible .entry _Z18compute_sin_doublePdi(
	.param .u64 .ptr .align 1 _Z18compute_sin_doublePdi_param_0,
	.param .u32 _Z18compute_sin_doublePdi_param_1
)
{
	.reg .pred 	%p<6>;
	.reg .b32 	%r<22>;
	.reg .b64 	%rd<9>;
	.reg .b64 	%fd<36>;

	ld.param.u64 	%rd1, [_Z18compute_sin_doublePdi_param_0];
	ld.param.u32 	%r5, [_Z18compute_sin_doublePdi_param_1];
	mov.u32 	%r6, %ctaid.x;
	mov.u32 	%r7, %ntid.x;
	mov.u32 	%r8, %tid.x;
	mad.lo.s32 	%r1, %r6, %r7, %r8;
	setp.ge.s32 	%p1, %r1, %r5;
	@%p1 bra 	$L__BB2_6;
	mul.hi.s32 	%r9, %r1, -1240768329;
	add.s32 	%r10, %r9, %r1;
	shr.u32 	%r11, %r10, 31;
	shr.s32 	%r12, %r10, 8;
	add.s32 	%r13, %r12, %r11;
	mul.lo.s32 	%r14, %r13, 360;
	sub.s32 	%r15, %r1, %r14;
	cvt.rn.f64.s32 	%fd7, %r15;
	mul.f64 	%fd8, %fd7, 0d400921FB54442D18;
	div.rn.f64 	%fd1, %fd8, 0d4066800000000000;
	abs.f64 	%fd2, %fd1;
	setp.neu.f64 	%p2, %fd2, 0d7FF0000000000000;
	@%p2 bra 	$L__BB2_3;
	mov.f64 	%fd14, 0d0000000000000000;
	mul.rn.f64 	%fd35, %fd1, %fd14;
	mov.b32 	%r21, 0;
	bra.uni 	$L__BB2_5;
$L__BB2_3:
	mul.f64 	%fd9, %fd1, 0d3FE45F306DC9C883;
	cvt.rni.s32.f64 	%r21, %fd9;
	cvt.rn.f64.s32 	%fd10, %r21;
	fma.rn.f64 	%fd11, %fd10, 0dBFF921FB54442D18, %fd1;
	fma.rn.f64 	%fd12, %fd10, 0dBC91A62633145C00, %fd11;
	fma.rn.f64 	%fd35, %fd10, 0dB97B839A252049C0, %fd12;
	setp.ltu.f64 	%p3, %fd2, 0d41E0000000000000;
	@%p3 bra 	$L__BB2_5;
	{ // callseq 0, 0
	.param .b64 param0;
	st.param.f64 	[param0], %fd1;
	.param .align 16 .b8 retval0[16];
	call.uni (retval0), 
	__internal_trig_reduction_slowpathd, 
	(
	param0
	);
	ld.param.f64 	%fd35, [retval0];
	ld.param.b32 	%r21, [retval0+8];
	} // callseq 0
$L__BB2_5:
	shl.b32 	%r18, %r21, 6;
	cvt.u64.u32 	%rd2, %r18;
	and.b64  	%rd3, %rd2, 64;
	mov.u64 	%rd4, __cudart_sin_cos_coeffs;
	add.s64 	%rd5, %rd4, %rd3;
	mul.rn.f64 	%fd15, %fd35, %fd35;
	and.b32  	%r19, %r21, 1;
	setp.eq.b32 	%p4, %r19, 1;
	selp.f64 	%fd16, 0dBDA8FF8320FD8164, 0d3DE5DB65F9785EBA, %p4;
	ld.global.nc.v2.f64 	{%fd17, %fd18}, [%rd5];
	fma.rn.f64 	%fd19, %fd16, %fd15, %fd17;
	fma.rn.f64 	%fd20, %fd19, %fd15, %fd18;
	ld.global.nc.v2.f64 	{%fd21, %fd22}, [%rd5+16];
	fma.rn.f64 	%fd23, %fd20, %fd15, %fd21;
	fma.rn.f64 	%fd24, %fd23, %fd15, %fd22;
	ld.global.nc.v2.f64 	{%fd25, %fd26}, [%rd5+32];
	fma.rn.f64 	%fd27, %fd24, %fd15, %fd25;
	fma.rn.f64 	%fd28, %fd27, %fd15, %fd26;
	fma.rn.f64 	%fd29, %fd28, %fd35, %fd35;
	fma.rn.f64 	%fd30, %fd28, %fd15, 0d3FF0000000000000;
	selp.f64 	%fd31, %fd30, %fd29, %p4;
	and.b32  	%r20, %r21, 2;
	setp.eq.s32 	%p5, %r20, 0;
	mov.f64 	%fd32, 0d0000000000000000;
	sub.f64 	%fd33, %fd32, %fd31;
	selp.f64 	%fd34, %fd31, %fd33, %p5;
	cvta.to.global.u64 	%rd6, %rd1;
	mul.wide.s32 	%rd7, %r1, 8;
	add.s64 	%rd8, %rd6, %rd7;
	st.global.f64 	[%rd8], %fd34;
$L__BB2_6:
	ret;

}
.func  (.param .align 16 .b8 func_retval0[16]) __internal_trig_reduction_slowpathd(
	.param .b64 __internal_trig_reduction_slowpathd_param_0
)
{
	.local .align 8 .b8 	__local_depot3[40];
	.reg .b64 	%SP;
	.reg .b64 	%SPL;
	.reg .pred 	%p<10>;
	.reg .b32 	%r<47>;
	.reg .b64 	%rd<74>;
	.reg .b64 	%fd<5>;

	mov.u64 	%SPL, __local_depot3;
	ld.param.f64 	%fd4, [__internal_trig_reduction_slowpathd_param_0];
	add.u64 	%rd1, %SPL, 0;
	{
	.reg .b32 %temp; 
	mov.b64 	{%temp, %r1}, %fd4;
	}
	shr.u32 	%r2, %r1, 20;
	and.b32  	%r3, %r2, 2047;
	setp.eq.s32 	%p1, %r3, 2047;
	mov.b32 	%r46, 0;
	@%p1 bra 	$L__BB3_9;
	add.s32 	%r20, %r3, -1024;
	mov.b64 	%rd20, %fd4;
	shl.b64 	%rd2, %rd20, 11;
	shr.u32 	%r4, %r20, 6;
	sub.s32 	%r45, 15, %r4;
	sub.s32 	%r21, 19, %r4;
	setp.lt.u32 	%p2, %r20, 128;
	selp.b32 	%r6, 18, %r21, %p2;
	setp.ge.s32 	%p3, %r45, %r6;
	mov.b64 	%rd70, 0;
	@%p3 bra 	$L__BB3_4;
	add.s32 	%r23, %r6, %r4;
	neg.s32 	%r43, %r23;
	or.b64  	%rd3, %rd2, -9223372036854775808;
	mov.b64 	%rd70, 0;
	mov.b32 	%r42, 0;
	mov.u64 	%rd25, __cudart_i2opi_d;
	mov.u32 	%r44, %r45;
$L__BB3_3:
	.pragma "nounroll";
	mul.wide.s32 	%rd22, %r42, 8;
	add.s64 	%rd23, %rd1, %rd22;
	mul.wide.s32 	%rd24, %r44, 8;
	add.s64 	%rd26, %rd25, %rd24;
	ld.global.nc.u64 	%rd27, [%rd26];
	{
	.reg .u32 %r0, %r1, %r2, %r3, %alo, %ahi, %blo, %bhi, %clo, %chi;
	mov.b64 	{%alo,%ahi}, %rd27;
	mov.b64 	{%blo,%bhi}, %rd3;
	mov.b64 	{%clo,%chi}, %rd70;
	mad.lo.cc.u32 	%r0, %alo, %blo, %clo;
	madc.hi.cc.u32 	%r1, %alo, %blo, %chi;
	madc.hi.u32 	%r2, %alo, %bhi, 0;
	mad.lo.cc.u32 	%r1, %alo, %bhi, %r1;
	madc.hi.cc.u32 	%r2, %ahi, %blo, %r2;
	madc.hi.u32 	%r3, %ahi, %bhi, 0;
	mad.lo.cc.u32 	%r1, %ahi, %blo, %r1;
	madc.lo.cc.u32 	%r2, %ahi, %bhi, %r2;
	addc.u32 	%r3, %r3, 0;
	mov.b64 	%rd28, {%r0,%r1};
	mov.b64 	%rd70, {%r2,%r3};
	}
	st.local.u64 	[%rd23], %rd28;
	add.s32 	%r44, %r44, 1;
	add.s32 	%r43, %r43, 1;
	add.s32 	%r42, %r42, 1;
	setp.ne.s32 	%p4, %r43, -15;
	mov.u32 	%r45, %r6;
	@%p4 bra 	$L__BB3_3;
$L__BB3_4:
	cvt.s64.s32 	%rd29, %r45;
	cvt.u64.u32 	%rd30, %r4;
	add.s64 	%rd31, %rd30, %rd29;
	shl.b64 	%rd32, %rd31, 3;
	add.s64 	%rd33, %rd1, %rd32;
	st.local.u64 	[%rd33+-120], %rd70;
	and.b32  	%r15, %r2, 63;
	ld.local.u64 	%rd72, [%rd1+16];
	ld.local.u64 	%rd71, [%rd1+24];
	setp.eq.s32 	%p5, %r15, 0;
	@%p5 bra 	$L__BB3_6;
	shl.b64 	%rd34, %rd71, %r15;
	shr.u64 	%rd35, %rd72, 1;
	xor.b32  	%r24, %r15, 63;
	shr.u64 	%rd36, %rd35, %r24;
	or.b64  	%rd71, %rd34, %rd36;
	ld.local.u64 	%rd37, [%rd1+8];
	shl.b64 	%rd38, %rd72, %r15;
	shr.u64 	%rd39, %rd37, 1;
	shr.u64 	%rd40, %rd39, %r24;
	or.b64  	%rd72, %rd38, %rd40;
$L__BB3_6:
	and.b32  	%r25, %r1, -2147483648;
	shr.u64 	%rd41, %rd71, 62;
	cvt.u32.u64 	%r26, %rd41;
	mov.b64 	{%r27, %r28}, %rd71;
	mov.b64 	{%r29, %r30}, %rd72;
	shf.l.wrap.b32 	%r31, %r30, %r27, 2;
	shf.l.wrap.b32 	%r32, %r27, %r28, 2;
	mov.b64 	%rd42, {%r31, %r32};
	shl.b64 	%rd43, %rd72, 2;
	shr.u64 	%rd44, %rd42, 63;
	cvt.u32.u64 	%r33, %rd44;
	add.s32 	%r34, %r33, %r26;
	setp.eq.s32 	%p6, %r25, 0;
	neg.s32 	%r35, %r34;
	selp.b32 	%r46, %r34, %r35, %p6;
	setp.gt.s64 	%p7, %rd42, -1;
	mov.b64 	%rd45, 0;
	{
	.reg .u32 %r0, %r1, %r2, %r3, %a0, %a1, %a2, %a3, %b0, %b1, %b2, %b3;
	mov.b64 	{%a0,%a1}, %rd45;
	mov.b64 	{%a2,%a3}, %rd45;
	mov.b64 	{%b0,%b1}, %rd43;
	mov.b64 	{%b2,%b3}, %rd42;
	sub.cc.u32 	%r0, %a0, %b0;
	subc.cc.u32 	%r1, %a1, %b1;
	subc.cc.u32 	%r2, %a2, %b2;
	subc.u32 	%r3, %a3, %b3;
	mov.b64 	%rd46, {%r0,%r1};
	mov.b64 	%rd47, {%r2,%r3};
	}
	xor.b32  	%r36, %r25, -2147483648;
	selp.b64 	%rd73, %rd42, %rd47, %p7;
	selp.b64 	%rd14, %rd43, %rd46, %p7;
	selp.b32 	%r17, %r25, %r36, %p7;
	clz.b64 	%r37, %rd73;
	cvt.u64.u32 	%rd15, %r37;
	setp.eq.s32 	%p8, %r37, 0;
	@%p8 bra 	$L__BB3_8;
	cvt.u32.u64 	%r38, %rd15;
	and.b32  	%r39, %r38, 63;
	shl.b64 	%rd48, %rd73, %r39;
	shr.u64 	%rd49, %rd14, 1;
	not.b32 	%r40, %r38;
	and.b32  	%r41, %r40, 63;
	shr.u64 	%rd50, %rd49, %r41;
	or.b64  	%rd73, %rd48, %rd50;
$L__BB3_8:
	mov.b64 	%rd51, -3958705157555305931;
	{
	.reg .u32 %r0, %r1, %r2, %r3, %alo, %ahi, %blo, %bhi;
	mov.b64 	{%alo,%ahi}, %rd73;
	mov.b64 	{%blo,%bhi}, %rd51;
	mul.lo.u32 	%r0, %alo, %blo;
	mul.hi.u32 	%r1, %alo, %blo;
	mad.lo.cc.u32 	%r1, %alo, %bhi, %r1;
	madc.hi.u32 	%r2, %alo, %bhi, 0;
	mad.lo.cc.u32 	%r1, %ahi, %blo, %r1;
	madc.hi.cc.u32 	%r2, %ahi, %blo, %r2;
	madc.hi.u32 	%r3, %ahi, %bhi, 0;
	mad.lo.cc.u32 	%r2, %ahi, %bhi, %r2;
	addc.u32 	%r3, %r3, 0;
	mov.b64 	%rd52, {%r0,%r1};
	mov.b64 	%rd53, {%r2,%r3};
	}
	setp.gt.s64 	%p9, %rd53, 0;
	{
	.reg .u32 %r0, %r1, %r2, %r3, %a0, %a1, %a2, %a3, %b0, %b1, %b2, %b3;
	mov.b64 	{%a0,%a1}, %rd52;
	mov.b64 	{%a2,%a3}, %rd53;
	mov.b64 	{%b0,%b1}, %rd52;
	mov.b64 	{%b2,%b3}, %rd53;
	add.cc.u32 	%r0, %a0, %b0;
	addc.cc.u32 	%r1, %a1, %b1;
	addc.cc.u32 	%r2, %a2, %b2;
	addc.u32 	%r3, %a3, %b3;
	mov.b64 	%rd54, {%r0,%r1};
	mov.b64 	%rd55, {%r2,%r3};
	}
	selp.b64 	%rd56, %rd55, %rd53, %p9;
	selp.s64 	%rd57, -1, 0, %p9;
	sub.s64 	%rd58, %rd57, %rd15;
	cvt.u64.u32 	%rd59, %r17;
	shl.b64 	%rd60, %rd59, 32;
	add.s64 	%rd61, %rd56, 1;
	shr.u64 	%rd62, %rd61, 10;
	add.s64 	%rd63, %rd62, 1;
	shr.u64 	%rd64, %rd63, 1;
	shl.b64 	%rd65, %rd58, 52;
	add.s64 	%rd66, %rd65, %rd64;
	add.s64 	%rd67, %rd66, 4602678819172646912;
	or.b64  	%rd68, %rd67, %rd60;
	mov.b64 	%fd4, %rd68;
$L__BB3_9:
	st.param.f64 	[func_retval0], %fd4;
	st.param.b32 	[func_retval0+8], %r46;
	ret;

}


// ===== COMPILED SASS (sm_100) =====

	.target	sm_100

	.elftype	@"ET_EXEC"


//--------------------- .note.nv.tkinfo           --------------------------
	.section	.note.nv.tkinfo,"",@"SHT_NOTE"
	.sectionflags	@"SHF_NOTE_NV_TKINFO"
	.tkinfo
        /*0018*/ 	.word	0x00000002
        /*0030*/ 	.string	""
        /*0030*/ 	.string	"ptxas"
        /*0030*/ 	.string	"Cuda compilation tools, release 13.0, V13.0.88"
        /*0030*/ 	.string	"Build cuda_13.0.r13.0/compiler.36424714_0"
        /*0030*/ 	.string	"-arch sm_100 -m 64 "



//--------------------- .note.nv.cuinfo           --------------------------
	.section	.note.nv.cuinfo,"",@"SHT_NOTE"
	.sectionflags	@"SHF_NOTE_NV_CUINFO"
        /*0018*/ 	.short	0x0002
        /*001a*/ 	.short	0x0064
        /*001c*/ 	.short	0x0082
	.zero		2


//--------------------- .nv.info                  --------------------------
	.section	.nv.info,"",@"SHT_CUDA_INFO"
	.align	4


	//----- nvinfo : EIATTR_REGCOUNT
	.align		4
        /*0000*/ 	.byte	0x04, 0x2f
        /*0002*/ 	.short	(.L_4 - .L_3)
	.align		4
.L_3:
        /*0004*/ 	.word	index@(_Z18compute_sinf_floatPfi)
        /*0008*/ 	.word	0x00000018


	//----- nvinfo : EIATTR_FRAME_SIZE
	.align		4
.L_4:
        /*000c*/ 	.byte	0x04, 0x11
        /*000e*/ 	.short	(.L_6 - .L_5)
	.align		4
.L_5:
        /*0010*/ 	.word	index@($__internal_2_$__cuda_sm20_div_rn_f64_full)
        /*0014*/ 	.word	0x00000020


	//----- nvinfo : EIATTR_FRAME_SIZE
	.align		4
.L_6:
        /*0018*/ 	.byte	0x04, 0x11
        /*001a*/ 	.short	(.L_8 - .L_7)
	.align		4
.L_7:
        /*001c*/ 	.word	index@(_Z18compute_sinf_floatPfi)
        /*0020*/ 	.word	0x00000020


	//----- nvinfo : EIATTR_REGCOUNT
	.align		4
.L_8:
        /*0024*/ 	.byte	0x04, 0x2f
        /*0026*/ 	.short	(.L_10 - .L_9)
	.align		4
.L_9:
        /*0028*/ 	.word	index@(_Z19compute__sinf_floatPfi)
        /*002c*/ 	.word	0x00000018


	//----- nvinfo : EIATTR_FRAME_SIZE
	.align		4
.L_10:
        /*0030*/ 	.byte	0x04, 0x11
        /*0032*/ 	.short	(.L_12 - .L_11)
	.align		4
.L_11:
        /*0034*/ 	.word	index@($__internal_1_$__cuda_sm20_div_rn_f64_full)
        /*0038*/ 	.word	0x00000000


	//----- nvinfo : EIATTR_FRAME_SIZE
	.align		4
.L_12:
        /*003c*/ 	.byte	0x04, 0x11
        /*003e*/ 	.short	(.L_14 - .L_13)
	.align		4
.L_13:
        /*0040*/ 	.word	index@(_Z19compute__sinf_floatPfi)
        /*0044*/ 	.word	0x00000000


	//----- nvinfo : EIATTR_REGCOUNT
	.align		4
.L_14:
        /*0048*/ 	.byte	0x04, 0x2f
        /*004a*/ 	.short	(.L_16 - .L_15)
	.align		4
.L_15:
        /*004c*/ 	.word	index@(_Z18compute_sin_doublePdi)
        /*0050*/ 	.word	0x0000001c


	//----- nvinfo : EIATTR_FRAME_SIZE
	.align		4
.L_16:
        /*0054*/ 	.byte	0x04, 0x11
        /*0056*/ 	.short	(.L_18 - .L_17)
	.align		4
.L_17:
        /*0058*/ 	.word	index@($_Z18compute_sin_doublePdi$__internal_trig_reduction_slowpathd)
        /*005c*/ 	.word	0x00000028


	//----- nvinfo : EIATTR_FRAME_SIZE
	.align		4
.L_18:
        /*0060*/ 	.byte	0x04, 0x11
        /*0062*/ 	.short	(.L_20 - .L_19)
	.align		4
.L_19:
        /*0064*/ 	.word	index@($__internal_0_$__cuda_sm20_div_rn_f64_full)
        /*0068*/ 	.word	0x00000028


	//----- nvinfo : EIATTR_FRAME_SIZE
	.align		4
.L_20:
        /*006c*/ 	.byte	0x04, 0x11
        /*006e*/ 	.short	(.L_22 - .L_21)
	.align		4
.L_21:
        /*0070*/ 	.word	index@(_Z18compute_sin_doublePdi)
        /*0074*/ 	.word	0x00000028


	//----- nvinfo : EIATTR_MIN_STACK_SIZE
	.align		4
.L_22:
        /*0078*/ 	.byte	0x04, 0x12
        /*007a*/ 	.short	(.L_24 - .L_23)
	.align		4
.L_23:
        /*007c*/ 	.word	index@(_Z18compute_sin_doublePdi)
        /*0080*/ 	.word	0x00000028


	//----- nvinfo : EIATTR_MIN_STACK_SIZE
	.align		4
.L_24:
        /*0084*/ 	.byte	0x04, 0x12
        /*0086*/ 	.short	(.L_26 - .L_25)
	.align		4
.L_25:
        /*0088*/ 	.word	index@(_Z19compute__sinf_floatPfi)
        /*008c*/ 	.word	0x00000000


	//----- nvinfo : EIATTR_MIN_STACK_SIZE
	.align		4
.L_26:
        /*0090*/ 	.byte	0x04, 0x12
        /*0092*/ 	.short	(.L_28 - .L_27)
	.align		4
.L_27:
        /*0094*/ 	.word	index@(_Z18compute_sinf_floatPfi)
        /*0098*/ 	.word	0x00000020
.L_28:


//--------------------- .nv.compat                --------------------------
	.section	.nv.compat,"",@"SHT_CUDA_COMPAT_INFO"
	.align	4
        /*0000*/ 	.byte	0x02, 0x09, 0x00, 0x00, 0x02, 0x02, 0x01, 0x00, 0x02, 0x05, 0x05, 0x00, 0x03, 0x07, 0x01, 0x01
        /*0010*/ 	.byte	0x02, 0x03, 0x00, 0x00, 0x02, 0x06, 0x01, 0x00, 0x04, 0x0b, 0x08, 0x00, 0x01, 0x00, 0x00, 0x00
        /*0020*/ 	.byte	0x00, 0x00, 0x00, 0x00


//--------------------- .nv.info._Z18compute_sin_doublePdi --------------------------
	.section	.nv.info._Z18compute_sin_doublePdi,"",@"SHT_CUDA_INFO"
	.sectionflags	@""
	.align	4


	//----- nvinfo : EIATTR_CUDA_API_VERSION
	.align		4
        /*0000*/ 	.byte	0x04, 0x37
        /*0002*/ 	.short	(.L_30 - .L_29)
.L_29:
        /*0004*/ 	.word	0x00000082


	//----- nvinfo : EIATTR_KPARAM_INFO
	.align		4
.L_30:
        /*0008*/ 	.byte	0x04, 0x17
        /*000a*/ 	.short	(.L_32 - .L_31)
.L_31:
        /*000c*/ 	.word	0x00000000
        /*0010*/ 	.short	0x0001
        /*0012*/ 	.short	0x0008
        /*0014*/ 	.byte	0x00, 0xf0, 0x11, 0x00


	//----- nvinfo : EIATTR_KPARAM_INFO
	.align		4
.L_32:
        /*0018*/ 	.byte	0x04, 0x17
        /*001a*/ 	.short	(.L_34 - .L_33)
.L_33:
        /*001c*/ 	.word	0x00000000
        /*0020*/ 	.short	0x0000
        /*0022*/ 	.short	0x0000
        /*0024*/ 	.byte	0x00, 0xf5, 0x21, 0x00


	//----- nvinfo : EIATTR_SPARSE_MMA_MASK
	.align		4
.L_34:
        /*0028*/ 	.byte	0x03, 0x50
        /*002a*/ 	.short	0x0000


	//----- nvinfo : EIATTR_MAXREG_COUNT
	.align		4
        /*002c*/ 	.byte	0x03, 0x1b
        /*002e*/ 	.short	0x00ff


	//----- nvinfo : EIATTR_MERCURY_ISA_VERSION
	.align		4
        /*0030*/ 	.byte	0x03, 0x5f
        /*0032*/ 	.short	0x0101


	//----- nvinfo : EIATTR_VRC_CTA_INIT_COUNT
	.align		4
        /*0034*/ 	.byte	0x02, 0x4a
	.zero		1
	.zero		1


	//----- nvinfo : EIATTR_EXIT_INSTR_OFFSETS
	.align		4
        /*0038*/ 	.byte	0x04, 0x1c
        /*003a*/ 	.short	(.L_36 - .L_35)


	//   ....[0]....
.L_35:
        /*003c*/ 	.word	0x00000080


	//   ....[1]....
        /*0040*/ 	.word	0x00000620


	//----- nvinfo : EIATTR_CRS_STACK_SIZE
	.align		4
.L_36:
        /*0044*/ 	.byte	0x04, 0x1e
        /*0046*/ 	.short	(.L_38 - .L_37)
.L_37:
        /*0048*/ 	.word	0x00000000


	//----- nvinfo : EIATTR_CBANK_PARAM_SIZE
	.align		4
.L_38:
        /*004c*/ 	.byte	0x03, 0x19
        /*004e*/ 	.short	0x000c


	//----- nvinfo : EIATTR_PARAM_CBANK
	.align		4
        /*0050*/ 	.byte	0x04, 0x0a
        /*0052*/ 	.short	(.L_40 - .L_39)
	.align		4
.L_39:
        /*0054*/ 	.word	index@(.nv.constant0._Z18compute_sin_doublePdi)
        /*0058*/ 	.short	0x0380
        /*005a*/ 	.short	0x000c


	//----- nvinfo : EIATTR_SW_WAR
	.align		4
.L_40:
        /*005c*/ 	.byte	0x04, 0x36
        /*005e*/ 	.short	(.L_42 - .L_41)
.L_41:
        /*0060*/ 	.word	0x00000008
.L_42:


//--------------------- .nv.info._Z19compute__sinf_floatPfi --------------------------
	.section	.nv.info._Z19compute__sinf_floatPfi,"",@"SHT_CUDA_INFO"
	.sectionflags	@""
	.align	4


	//----- nvinfo : EIATTR_CUDA_API_VERSION
	.align		4
        /*0000*/ 	.byte	0x04, 0x37
        /*0002*/ 	.short	(.L_44 - .L_43)
.L_43:
        /*0004*/ 	.word	0x00000082


	//----- nvinfo : EIATTR_KPARAM_INFO
	.align		4
.L_44:
        /*0008*/ 	.byte	0x04, 0x17
        /*000a*/ 	.short	(.L_46 - .L_45)
.L_45:
        /*000c*/ 	.word	0x00000000
        /*0010*/ 	.short	0x0001
        /*0012*/ 	.short	0x0008
        /*0014*/ 	.byte	0x00, 0xf0, 0x11, 0x00


	//----- nvinfo : EIATTR_KPARAM_INFO
	.align		4
.L_46:
        /*0018*/ 	.byte	0x04, 0x17
        /*001a*/ 	.short	(.L_48 - .L_47)
.L_47:
        /*001c*/ 	.word	0x00000000
        /*0020*/ 	.short	0x0000
        /*0022*/ 	.short	0x0000
        /*0024*/ 	.byte	0x00, 0xf5, 0x21, 0x00


	//----- nvinfo : EIATTR_SPARSE_MMA_MASK
	.align		4
.L_48:
        /*0028*/ 	.byte	0x03, 0x50
        /*002a*/ 	.short	0x0000


	//----- nvinfo : EIATTR_MAXREG_COUNT
	.align		4
        /*002c*/ 	.byte	0x03, 0x1b
        /*002e*/ 	.short	0x00ff


	//----- nvinfo : EIATTR_MERCURY_ISA_VERSION
	.align		4
        /*0030*/ 	.byte	0x03, 0x5f
        /*0032*/ 	.short	0x0101


	//----- nvinfo : EIATTR_VRC_CTA_INIT_COUNT
	.align		4
        /*0034*/ 	.byte	0x02, 0x4a
	.zero		1
	.zero		1


	//----- nvinfo : EIATTR_EXIT_INSTR_OFFSETS
	.align		4
        /*0038*/ 	.byte	0x04, 0x1c
        /*003a*/ 	.short	(.L_50 - .L_49)


	//   ....[0]....
.L_49:
        /*003c*/ 	.word	0x00000070


	//   ....[1]....
        /*0040*/ 	.word	0x000002e0


	//----- nvinfo : EIATTR_CRS_STACK_SIZE
	.align		4
.L_50:
        /*0044*/ 	.byte	0x04, 0x1e
        /*0046*/ 	.short	(.L_52 - .L_51)
.L_51:
        /*0048*/ 	.word	0x00000000


	//----- nvinfo : EIATTR_CBANK_PARAM_SIZE
	.align		4
.L_52:
        /*004c*/ 	.byte	0x03, 0x19
        /*004e*/ 	.short	0x000c


	//----- nvinfo : EIATTR_PARAM_CBANK
	.align		4
        /*0050*/ 	.byte	0x04, 0x0a
        /*0052*/ 	.short	(.L_54 - .L_53)
	.align		4
.L_53:
        /*0054*/ 	.word	index@(.nv.constant0._Z19compute__sinf_floatPfi)
        /*0058*/ 	.short	0x0380
        /*005a*/ 	.short	0x000c


	//----- nvinfo : EIATTR_SW_WAR
	.align		4
.L_54:
        /*005c*/ 	.byte	0x04, 0x36
        /*005e*/ 	.short	(.L_56 - .L_55)
.L_55:
        /*0060*/ 	.word	0x00000008
.L_56:


//--------------------- .nv.info._Z18compute_sinf_floatPfi --------------------------
	.section	.nv.info._Z18compute_sinf_floatPfi,"",@"SHT_CUDA_INFO"
	.sectionflags	@""
	.align	4


	//----- nvinfo : EIATTR_CUDA_API_VERSION
	.align		4
        /*0000*/ 	.byte	0x04, 0x37
        /*0002*/ 	.short	(.L_58 - .L_57)
.L_57:
        /*0004*/ 	.word	0x00000082


	//----- nvinfo : EIATTR_KPARAM_INFO
	.align		4
.L_58:
        /*0008*/ 	.byte	0x04, 0x17
        /*000a*/ 	.short	(.L_60 - .L_59)
.L_59:
        /*000c*/ 	.word	0x00000000
        /*0010*/ 	.short	0x0001
        /*0012*/ 	.short	0x0008
        /*0014*/ 	.byte	0x00, 0xf0, 0x11, 0x00


	//----- nvinfo : EIATTR_KPARAM_INFO
	.align		4
.L_60:
        /*0018*/ 	.byte	0x04, 0x17
        /*001a*/ 	.short	(.L_62 - .L_61)
.L_61:
        /*001c*/ 	.word	0x00000000
        /*0020*/ 	.short	0x0000
        /*0022*/ 	.short	0x0000
        /*0024*/ 	.byte	0x00, 0xf5, 0x21, 0x00


	//----- nvinfo : EIATTR_SPARSE_MMA_MASK
	.align		4
.L_62:
        /*0028*/ 	.byte	0x03, 0x50
        /*002a*/ 	.short	0x0000


	//----- nvinfo : EIATTR_MAXREG_COUNT
	.align		4
        /*002c*/ 	.byte	0x03, 0x1b
        /*002e*/ 	.short	0x00ff


	//----- nvinfo : EIATTR_MERCURY_ISA_VERSION
	.align		4
        /*0030*/ 	.byte	0x03, 0x5f
        /*0032*/ 	.short	0x0101


	//----- nvinfo : EIATTR_VRC_CTA_INIT_COUNT
	.align		4
        /*0034*/ 	.byte	0x02, 0x4a
	.zero		1
	.zero		1


	//----- nvinfo : EIATTR_EXIT_INSTR_OFFSETS
	.align		4
        /*0038*/ 	.byte	0x04, 0x1c
        /*003a*/ 	.short	(.L_64 - .L_63)


	//   ....[0]....
.L_63:
        /*003c*/ 	.word	0x00000080


	//   ....[1]....
        /*0040*/ 	.word	0x000007f0


	//----- nvinfo : EIATTR_CRS_STACK_SIZE
	.align		4
.L_64:
        /*0044*/ 	.byte	0x04, 0x1e
        /*0046*/ 	.short	(.L_66 - .L_65)
.L_65:
        /*0048*/ 	.word	0x00000000


	//----- nvinfo : EIATTR_CBANK_PARAM_SIZE
	.align		4
.L_66:
        /*004c*/ 	.byte	0x03, 0x19
        /*004e*/ 	.short	0x000c


	//----- nvinfo : EIATTR_PARAM_CBANK
	.align		4
        /*0050*/ 	.byte	0x04, 0x0a
        /*0052*/ 	.short	(.L_68 - .L_67)
	.align		4
.L_67:
        /*0054*/ 	.word	index@(.nv.constant0._Z18compute_sinf_floatPfi)
        /*0058*/ 	.short	0x0380
        /*005a*/ 	.short	0x000c


	//----- nvinfo : EIATTR_SW_WAR
	.align		4
.L_68:
        /*005c*/ 	.byte	0x04, 0x36
        /*005e*/ 	.short	(.L_70 - .L_69)
.L_69:
        /*0060*/ 	.word	0x00000008
.L_70:


//--------------------- .nv.callgraph             --------------------------
	.section	.nv.callgraph,"",@"SHT_CUDA_CALLGRAPH"
	.align	4
	.sectionentsize	8
	.align		4
        /*0000*/ 	.word	0x00000000
	.align		4
        /*0004*/ 	.word	0xffffffff
	.align		4
        /*0008*/ 	.word	0x00000000
	.align		4
        /*000c*/ 	.word	0xfffffffe
	.align		4
        /*0010*/ 	.word	0x00000000
	.align		4
        /*0014*/ 	.word	0xfffffffd
	.align		4
        /*0018*/ 	.word	0x00000000
	.align		4
        /*001c*/ 	.word	0xfffffffc


//--------------------- .nv.constant4             --------------------------
	.section	.nv.constant4,"a",@progbits
	.align	8
	.align		8
.nv.constant4:
        /*0000*/ 	.dword	__cudart_i2opi_f
	.align		8
        /*0008*/ 	.dword	__cudart_i2opi_d
	.align		8
        /*0010*/ 	.dword	__cudart_sin_cos_coeffs


//--------------------- .text._Z18compute_sin_doublePdi --------------------------
	.section	.text._Z18compute_sin_doublePdi,"ax",@progbits
	.align	128
        .global         _Z18compute_sin_doublePdi
        .type           _Z18compute_sin_doublePdi,@function
        .size           _Z18compute_sin_doublePdi,(.L_x_34 - _Z18compute_sin_doublePdi)
        .other          _Z18compute_sin_doublePdi,@"STO_CUDA_ENTRY STV_DEFAULT"
_Z18compute_sin_doublePdi:
.text._Z18compute_sin_doublePdi:
[----:B------:R-:W0:Y:S01]  /*0000*/  LDC R1, c[0x0][0x37c] ;  /* 0x0000df00ff017b82 */ /* 0x000e220000000800 */
[----:B------:R-:W1:Y:S07]  /*0010*/  S2R R17, SR_TID.X ;  /* 0x0000000000117919 */ /* 0x000e6e0000002100 */
[----:B------:R-:W1:Y:S01]  /*0020*/  S2UR UR4, SR_CTAID.X ;  /* 0x00000000000479c3 */ /* 0x000e620000002500 */
[----:B------:R-:W2:Y:S01]  /*0030*/  LDCU UR5, c[0x0][0x388] ;  /* 0x00007100ff0577ac */ /* 0x000ea20008000800 */
[----:B0-----:R-:W-:-:S06]  /*0040*/  VIADD R1, R1, 0xffffffd8 ;  /* 0xffffffd801017836 */ /* 0x001fcc0000000000 */
[----:B------:R-:W1:Y:S02]  /*0050*/  LDC R16, c[0x0][0x360] ;  /* 0x0000d800ff107b82 */ /* 0x000e640000000800 */
[----:B-1----:R-:W-:-:S05]  /*0060*/  IMAD R17, R16, UR4, R17 ;  /* 0x0000000410117c24 */ /* 0x002fca000f8e0211 */
[----:B--2---:R-:W-:-:S13]  /*0070*/  ISETP.GE.AND P0, PT, R17, UR5, PT ;  /* 0x0000000511007c0c */ /* 0x004fda000bf06270 */
[----:B------:R-:W-:Y:S05]  /*0080*/  @P0 EXIT ;  /* 0x000000000000094d */ /* 0x000fea0003800000 */
[----:B------:R-:W0:Y:S01]  /*0090*/  MUFU.RCP64H R3, 180 ;  /* 0x4066800000037908 */ /* 0x000e220000001800 */
[----:B------:R-:W-:Y:S01]  /*00a0*/  IMAD.MOV.U32 R6, RZ, RZ, 0x0 ;  /* 0x00000000ff067424 */ /* 0x000fe200078e00ff */
[----:B------:R-:W-:Y:S01]  /*00b0*/  UMOV UR4, 0x54442d18 ;  /* 0x54442d1800047882 */ /* 0x000fe20000000000 */
[----:B------:R-:W-:Y:S01]  /*00c0*/  IMAD.MOV.U32 R7, RZ, RZ, 0x40668000 ;  /* 0x40668000ff077424 */ /* 0x000fe200078e00ff */
[----:B------:R-:W-:Y:S01]  /*00d0*/  UMOV UR5, 0x400921fb ;  /* 0x400921fb00057882 */ /* 0x000fe20000000000 */
[----:B------:R-:W-:Y:S01]  /*00e0*/  IMAD.MOV.U32 R2, RZ, RZ, 0x1 ;  /* 0x00000001ff027424 */ /* 0x000fe200078e00ff */
[----:B------:R-:W-:Y:S01]  /*00f0*/  BSSY.RECONVERGENT B0, `(.L_x_0) ;  /* 0x0000018000007945 */ /* 0x000fe20003800200 */
[----:B------:R-:W-:-:S04]  /*0100*/  IMAD.MOV.U32 R16, RZ, RZ, RZ ;  /* 0x000000ffff107224 */ /* 0x000fc800078e00ff */
[----:B------:R-:W-:-:S05]  /*0110*/  IMAD.HI R0, R17, -0x49f49f49, R16 ;  /* 0xb60b60b711007827 */ /* 0x000fca00078e0210 */
[----:B------:R-:W-:Y:S01]  /*0120*/  SHF.R.U32.HI R9, RZ, 0x1f, R0 ;  /* 0x0000001fff097819 */ /* 0x000fe20000011600 */
[----:B0-----:R-:W-:-:S03]  /*0130*/  DFMA R4, R2, -R6, 1 ;  /* 0x3ff000000204742b */ /* 0x001fc60000000806 */
[----:B------:R-:W-:-:S05]  /*0140*/  LEA.HI.SX32 R9, R0, R9, 0x18 ;  /* 0x0000000900097211 */ /* 0x000fca00078fc2ff */
[----:B------:R-:W-:Y:S01]  /*0150*/  DFMA R4, R4, R4, R4 ;  /* 0x000000040404722b */ /* 0x000fe20000000004 */
[----:B------:R-:W-:-:S07]  /*0160*/  IMAD R0, R9, -0x168, R17 ;  /* 0xfffffe9809007824 */ /* 0x000fce00078e0211 */
[----:B------:R-:W-:Y:S01]  /*0170*/  DFMA R4, R2, R4, R2 ;  /* 0x000000040204722b */ /* 0x000fe20000000002 */
[----:B------:R-:W0:Y:S07]  /*0180*/  I2F.F64 R2, R0 ;  /* 0x0000000000027312 */ /* 0x000e2e0000201c00 */
[----:B------:R-:W-:-:S08]  /*0190*/  DFMA R6, R4, -R6, 1 ;  /* 0x3ff000000406742b */ /* 0x000fd00000000806 */
[----:B------:R-:W-:Y:S02]  /*01a0*/  DFMA R6, R4, R6, R4 ;  /* 0x000000060406722b */ /* 0x000fe40000000004 */
[----:B0-----:R-:W-:-:S08]  /*01b0*/  DMUL R4, R2, UR4 ;  /* 0x0000000402047c28 */ /* 0x001fd00008000000 */
[----:B------:R-:W-:Y:S02]  /*01c0*/  DMUL R2, R4, R6 ;  /* 0x0000000604027228 */ /* 0x000fe40000000000 */
[----:B------:R-:W-:-:S06]  /*01d0*/  FSETP.GEU.AND P1, PT, |R5|, 6.5827683646048100446e-37, PT ;  /* 0x036000000500780b */ /* 0x000fcc0003f2e200 */
[----:B------:R-:W-:-:S08]  /*01e0*/  DFMA R8, R2, -180, R4 ;  /* 0xc06680000208782b */ /* 0x000fd00000000004 */
[----:B------:R-:W-:-:S10]  /*01f0*/  DFMA R2, R6, R8, R2 ;  /* 0x000000080602722b */ /* 0x000fd40000000002 */
[----:B------:R-:W-:-:S05]  /*0200*/  FFMA R6, RZ, 3.6015625, R3 ;  /* 0x40668000ff067823 */ /* 0x000fca0000000003 */
[----:B------:R-:W-:-:S13]  /*0210*/  FSETP.GT.AND P0, PT, |R6|, 1.469367938527859385e-39, PT ;  /* 0x001000000600780b */ /* 0x000fda0003f04200 */
[----:B------:R-:W-:Y:S05]  /*0220*/  @P0 BRA P1, `(.L_x_1) ;  /* 0x0000000000100947 */ /* 0x000fea0000800000 */
[----:B------:R-:W-:-:S07]  /*0230*/  MOV R0, 0x250 ;  /* 0x0000025000007802 */ /* 0x000fce0000000f00 */
[----:B------:R-:W-:Y:S05]  /*0240*/  CALL.REL.NOINC `($__internal_0_$__cuda_sm20_div_rn_f64_full) ;  /* 0x0000000000f87944 */ /* 0x000fea0003c00000 */
[----:B------:R-:W-:Y:S02]  /*0250*/  IMAD.MOV.U32 R2, RZ, RZ, R8 ;  /* 0x000000ffff027224 */ /* 0x000fe400078e0008 */
[----:B------:R-:W-:-:S07]  /*0260*/  IMAD.MOV.U32 R3, RZ, RZ, R9 ;  /* 0x000000ffff037224 */ /* 0x000fce00078e0009 */
.L_x_1:
[----:B------:R-:W-:Y:S05]  /*0270*/  BSYNC.RECONVERGENT B0 ;  /* 0x0000000000007941 */ /* 0x000fea0003800200 */
.L_x_0:
[----:B------:R-:W-:Y:S01]  /*0280*/  DSETP.NEU.AND P0, PT, |R2|, +INF , PT ;  /* 0x7ff000000200742a */ /* 0x000fe20003f0d200 */
[----:B------:R-:W0:Y:S01]  /*0290*/  LDCU.64 UR4, c[0x0][0x358] ;  /* 0x00006b00ff0477ac */ /* 0x000e220008000a00 */
[----:B------:R-:W-:-:S12]  /*02a0*/  BSSY.RECONVERGENT B0, `(.L_x_2) ;  /* 0x0000017000007945 */ /* 0x000fd80003800200 */
[----:B------:R-:W-:Y:S01]  /*02b0*/  @!P0 DMUL R18, RZ, R2 ;  /* 0x00000002ff128228 */ /* 0x000fe20000000000 */
[----:B------:R-:W-:Y:S01]  /*02c0*/  @!P0 IMAD.MOV.U32 R0, RZ, RZ, RZ ;  /* 0x000000ffff008224 */ /* 0x000fe200078e00ff */
[----:B------:R-:W-:Y:S09]  /*02d0*/  @!P0 BRA `(.L_x_3) ;  /* 0x00000000004c8947 */ /* 0x000ff20003800000 */
[----:B------:R-:W-:Y:S01]  /*02e0*/  UMOV UR6, 0x6dc9c883 ;  /* 0x6dc9c88300067882 */ /* 0x000fe20000000000 */
[----:B------:R-:W-:Y:S01]  /*02f0*/  UMOV UR7, 0x3fe45f30 ;  /* 0x3fe45f3000077882 */ /* 0x000fe20000000000 */
[C---:B------:R-:W-:Y:S02]  /*0300*/  DSETP.GE.AND P0, PT, |R2|.reuse, 2.14748364800000000000e+09, PT ;  /* 0x41e000000200742a */ /* 0x040fe40003f06200 */
[----:B------:R-:W-:Y:S01]  /*0310*/  DMUL R4, R2, UR6 ;  /* 0x0000000602047c28 */ /* 0x000fe20008000000 */
[----:B------:R-:W-:Y:S01]  /*0320*/  UMOV UR6, 0x54442d18 ;  /* 0x54442d1800067882 */ /* 0x000fe20000000000 */
[----:B------:R-:W-:-:S04]  /*0330*/  UMOV UR7, 0x3ff921fb ;  /* 0x3ff921fb00077882 */ /* 0x000fc80000000000 */
[----:B------:R-:W1:Y:S08]  /*0340*/  F2I.F64 R0, R4 ;  /* 0x0000000400007311 */ /* 0x000e700000301100 */
[----:B-1----:R-:W1:Y:S02]  /*0350*/  I2F.F64 R18, R0 ;  /* 0x0000000000127312 */ /* 0x002e640000201c00 */
[----:B-1----:R-:W-:Y:S01]  /*0360*/  DFMA R6, R18, -UR6, R2 ;  /* 0x8000000612067c2b */ /* 0x002fe20008000002 */
[----:B------:R-:W-:Y:S01]  /*0370*/  UMOV UR6, 0x33145c00 ;  /* 0x33145c0000067882 */ /* 0x000fe20000000000 */
[----:B------:R-:W-:-:S06]  /*0380*/  UMOV UR7, 0x3c91a626 ;  /* 0x3c91a62600077882 */ /* 0x000fcc0000000000 */
[----:B------:R-:W-:Y:S01]  /*0390*/  DFMA R6, R18, -UR6, R6 ;  /* 0x8000000612067c2b */ /* 0x000fe20008000006 */
[----:B------:R-:W-:Y:S01]  /*03a0*/  UMOV UR6, 0x252049c0 ;  /* 0x252049c000067882 */ /* 0x000fe20000000000 */
[----:B------:R-:W-:-:S06]  /*03b0*/  UMOV UR7, 0x397b839a ;  /* 0x397b839a00077882 */ /* 0x000fcc0000000000 */
[----:B------:R-:W-:Y:S01]  /*03c0*/  DFMA R18, R18, -UR6, R6 ;  /* 0x8000000612127c2b */ /* 0x000fe20008000006 */
[----:B------:R-:W-:Y:S10]  /*03d0*/  @!P0 BRA `(.L_x_3) ;  /* 0x00000000000c8947 */ /* 0x000ff40003800000 */
[----:B------:R-:W-:Y:S01]  /*03e0*/  IMAD.MOV.U32 R12, RZ, RZ, R3 ;  /* 0x000000ffff0c7224 */ /* 0x000fe200078e0003 */
[----:B------:R-:W-:-:S07]  /*03f0*/  MOV R10, 0x410 ;  /* 0x00000410000a7802 */ /* 0x000fce0000000f00 */
[----:B0-----:R-:W-:Y:S05]  /*0400*/  CALL.REL.NOINC `($_Z18compute_sin_doublePdi$__internal_trig_reduction_slowpathd) ;  /* 0x0000000400c47944 */ /* 0x001fea0003c00000 */
.L_x_3:
[----:B0-----:R-:W-:Y:S05]  /*0410*/  BSYNC.RECONVERGENT B0 ;  /* 0x0000000000007941 */ /* 0x001fea0003800200 */
.L_x_2:
[----:B------:R-:W0:Y:S01]  /*0420*/  LDCU.64 UR6, c[0x4][0x10] ;  /* 0x01000200ff0677ac */ /* 0x000e220008000a00 */
[----:B------:R-:W-:-:S05]  /*0430*/  IMAD.SHL.U32 R2, R0, 0x40, RZ ;  /* 0x0000004000027824 */ /* 0x000fca00078e00ff */
[----:B------:R-:W-:-:S04]  /*0440*/  LOP3.LUT R2, R2, 0x40, RZ, 0xc0, !PT ;  /* 0x0000004002027812 */ /* 0x000fc800078ec0ff */
[----:B0-----:R-:W-:-:S05]  /*0450*/  IADD3 R20, P0, PT, R2, UR6, RZ ;  /* 0x0000000602147c10 */ /* 0x001fca000ff1e0ff */
[----:B------:R-:W-:-:S05]  /*0460*/  IMAD.X R21, RZ, RZ, UR7, P0 ;  /* 0x00000007ff157e24 */ /* 0x000fca00080e06ff */
[----:B------:R-:W2:Y:S04]  /*0470*/  LDG.E.128.CONSTANT R12, desc[UR4][R20.64] ;  /* 0x00000004140c7981 */ /* 0x000ea8000c1e9d00 */
[----:B------:R-:W3:Y:S04]  /*0480*/  LDG.E.128.CONSTANT R8, desc[UR4][R20.64+0x10] ;  /* 0x0000100414087981 */ /* 0x000ee8000c1e9d00 */
[----:B------:R-:W4:Y:S01]  /*0490*/  LDG.E.128.CONSTANT R4, desc[UR4][R20.64+0x20] ;  /* 0x0000200414047981 */ /* 0x000f22000c1e9d00 */
[----:B------:R-:W-:Y:S01]  /*04a0*/  LOP3.LUT R2, R0, 0x1, RZ, 0xc0, !PT ;  /* 0x0000000100027812 */ /* 0x000fe200078ec0ff */
[----:B------:R-:W-:-:S02]  /*04b0*/  IMAD.MOV.U32 R22, RZ, RZ, 0x20fd8164 ;  /* 0x20fd8164ff167424 */ /* 0x000fc400078e00ff */
[----:B------:R-:W-:Y:S01]  /*04c0*/  IMAD.MOV.U32 R16, RZ, RZ, 0x3da8ff83 ;  /* 0x3da8ff83ff107424 */ /* 0x000fe200078e00ff */
[----:B------:R-:W-:Y:S01]  /*04d0*/  ISETP.NE.U32.AND P0, PT, R2, 0x1, PT ;  /* 0x000000010200780c */ /* 0x000fe20003f05070 */
[----:B------:R-:W-:-:S03]  /*04e0*/  DMUL R2, R18, R18 ;  /* 0x0000001212027228 */ /* 0x000fc60000000000 */
[----:B------:R-:W-:Y:S02]  /*04f0*/  FSEL R22, R22, -8.06006814911005101289e+34, !P0 ;  /* 0xf9785eba16167808 */ /* 0x000fe40004000000 */
[----:B------:R-:W-:-:S06]  /*0500*/  FSEL R23, -R16, 0.11223486810922622681, !P0 ;  /* 0x3de5db6510177808 */ /* 0x000fcc0004000100 */
[----:B--2---:R-:W-:-:S08]  /*0510*/  DFMA R12, R2, R22, R12 ;  /* 0x00000016020c722b */ /* 0x004fd0000000000c */
[----:B------:R-:W-:-:S08]  /*0520*/  DFMA R12, R2, R12, R14 ;  /* 0x0000000c020c722b */ /* 0x000fd0000000000e */
[----:B---3--:R-:W-:-:S08]  /*0530*/  DFMA R8, R2, R12, R8 ;  /* 0x0000000c0208722b */ /* 0x008fd00000000008 */
[----:B------:R-:W-:-:S08]  /*0540*/  DFMA R8, R2, R8, R10 ;  /* 0x000000080208722b */ /* 0x000fd0000000000a */
[----:B----4-:R-:W-:-:S08]  /*0550*/  DFMA R4, R2, R8, R4 ;  /* 0x000000080204722b */ /* 0x010fd00000000004 */
[----:B------:R-:W-:Y:S01]  /*0560*/  DFMA R4, R2, R4, R6 ;  /* 0x000000040204722b */ /* 0x000fe20000000006 */
[----:B------:R-:W0:Y:S07]  /*0570*/  LDC.64 R6, c[0x0][0x380] ;  /* 0x0000e000ff067b82 */ /* 0x000e2e0000000a00 */
[----:B------:R-:W-:Y:S02]  /*0580*/  DFMA R18, R4, R18, R18 ;  /* 0x000000120412722b */ /* 0x000fe40000000012 */
[----:B------:R-:W-:-:S10]  /*0590*/  DFMA R2, R2, R4, 1 ;  /* 0x3ff000000202742b */ /* 0x000fd40000000004 */
[----:B------:R-:W-:Y:S02]  /*05a0*/  FSEL R4, R2, R18, !P0 ;  /* 0x0000001202047208 */ /* 0x000fe40004000000 */
[----:B------:R-:W-:Y:S02]  /*05b0*/  FSEL R5, R3, R19, !P0 ;  /* 0x0000001303057208 */ /* 0x000fe40004000000 */
[----:B------:R-:W-:Y:S01]  /*05c0*/  LOP3.LUT P0, RZ, R0, 0x2, RZ, 0xc0, !PT ;  /* 0x0000000200ff7812 */ /* 0x000fe2000780c0ff */
[----:B0-----:R-:W-:-:S03]  /*05d0*/  IMAD.WIDE R16, R17, 0x8, R6 ;  /* 0x0000000811107825 */ /* 0x001fc600078e0206 */
[----:B------:R-:W-:-:S10]  /*05e0*/  DADD R2, RZ, -R4 ;  /* 0x00000000ff027229 */ /* 0x000fd40000000804 */
[----:B------:R-:W-:Y:S02]  /*05f0*/  FSEL R2, R4, R2, !P0 ;  /* 0x0000000204027208 */ /* 0x000fe40004000000 */
[----:B------:R-:W-:-:S05]  /*0600*/  FSEL R3, R5, R3, !P0 ;  /* 0x0000000305037208 */ /* 0x000fca0004000000 */
[----:B------:R-:W-:Y:S01]  /*0610*/  STG.E.64 desc[UR4][R16.64], R2 ;  /* 0x0000000210007986 */ /* 0x000fe2000c101b04 */
[----:B------:R-:W-:Y:S05]  /*0620*/  EXIT ;  /* 0x000000000000794d */ /* 0x000fea0003800000 */
        .weak           $__internal_0_$__cuda_sm20_div_rn_f64_full
        .type           $__internal_0_$__cuda_sm20_div_rn_f64_full,@function
        .size           $__internal_0_$__cuda_sm20_div_rn_f64_full,($_Z18compute_sin_doublePdi$__internal_trig_reduction_slowpathd - $__internal_0_$__cuda_sm20_div_rn_f64_full)
$__internal_0_$__cuda_sm20_div_rn_f64_full:
[----:B------:R-:W-:Y:S01]  /*0630*/  IMAD.MOV.U32 R3, RZ, RZ, 0x3ff68000 ;  /* 0x3ff68000ff037424 */ /* 0x000fe200078e00ff */
[----:B------:R-:W-:Y:S01]  /*0640*/  FSETP.GEU.AND P1, PT, |R5|, 1.469367938527859385e-39, PT ;  /* 0x001000000500780b */ /* 0x000fe20003f2e200 */
[----:B------:R-:W-:Y:S01]  /*0650*/  IMAD.MOV.U32 R2, RZ, RZ, 0x0 ;  /* 0x00000000ff027424 */ /* 0x000fe200078e00ff */
[----:B------:R-:W-:Y:S01]  /*0660*/  BSSY.RECONVERGENT B1, `(.L_x_4) ;  /* 0x0000048000017945 */ /* 0x000fe20003800200 */
[----:B------:R-:W0:Y:S01]  /*0670*/  MUFU.RCP64H R7, R3 ;  /* 0x0000000300077308 */ /* 0x000e220000001800 */
[----:B------:R-:W-:Y:S02]  /*0680*/  IMAD.MOV.U32 R6, RZ, RZ, 0x1 ;  /* 0x00000001ff067424 */ /* 0x000fe400078e00ff */
[----:B------:R-:W-:-:S04]  /*0690*/  IMAD.MOV.U32 R19, RZ, RZ, 0x40600000 ;  /* 0x40600000ff137424 */ /* 0x000fc800078e00ff */
[----:B------:R-:W-:Y:S01]  /*06a0*/  VIADD R21, R19, 0xffffffff ;  /* 0xffffffff13157836 */ /* 0x000fe20000000000 */
[----:B0-----:R-:W-:-:S08]  /*06b0*/  DFMA R8, R6, -R2, 1 ;  /* 0x3ff000000608742b */ /* 0x001fd00000000802 */
[----:B------:R-:W-:Y:S01]  /*06c0*/  DFMA R10, R8, R8, R8 ;  /* 0x00000008080a722b */ /* 0x000fe20000000008 */
[----:B------:R-:W-:Y:S01]  /*06d0*/  LOP3.LUT R8, R5, 0x7ff00000, RZ, 0xc0, !PT ;  /* 0x7ff0000005087812 */ /* 0x000fe200078ec0ff */
[----:B------:R-:W-:-:S03]  /*06e0*/  IMAD.MOV.U32 R9, RZ, RZ, 0x1ca00000 ;  /* 0x1ca00000ff097424 */ /* 0x000fc600078e00ff */
[----:B------:R-:W-:Y:S01]  /*06f0*/  ISETP.GE.U32.AND P0, PT, R8, 0x40600000, PT ;  /* 0x406000000800780c */ /* 0x000fe20003f06070 */
[----:B------:R-:W-:Y:S02]  /*0700*/  IMAD.MOV.U32 R18, RZ, RZ, R8 ;  /* 0x000000ffff127224 */ /* 0x000fe400078e0008 */
[----:B------:R-:W-:Y:S01]  /*0710*/  DFMA R12, R6, R10, R6 ;  /* 0x0000000a060c722b */ /* 0x000fe20000000006 */
[----:B------:R-:W-:Y:S01]  /*0720*/  SEL R9, R9, 0x63400000, !P0 ;  /* 0x6340000009097807 */ /* 0x000fe20004000000 */
[----:B------:R-:W-:-:S03]  /*0730*/  IMAD.MOV.U32 R6, RZ, RZ, R4 ;  /* 0x000000ffff067224 */ /* 0x000fc600078e0004 */
[C-C-:B------:R-:W-:Y:S02]  /*0740*/  @!P1 LOP3.LUT R10, R9.reuse, 0x80000000, R5.reuse, 0xf8, !PT ;  /* 0x80000000090a9812 */ /* 0x140fe400078ef805 */
[----:B------:R-:W-:Y:S01]  /*0750*/  LOP3.LUT R7, R9, 0x800fffff, R5, 0xf8, !PT ;  /* 0x800fffff09077812 */ /* 0x000fe200078ef805 */
[----:B------:R-:W-:Y:S01]  /*0760*/  DFMA R14, R12, -R2, 1 ;  /* 0x3ff000000c0e742b */ /* 0x000fe20000000802 */
[----:B------:R-:W-:Y:S01]  /*0770*/  @!P1 LOP3.LUT R11, R10, 0x100000, RZ, 0xfc, !PT ;  /* 0x001000000a0b9812 */ /* 0x000fe200078efcff */
[----:B------:R-:W-:-:S06]  /*0780*/  @!P1 IMAD.MOV.U32 R10, RZ, RZ, RZ ;  /* 0x000000ffff0a9224 */ /* 0x000fcc00078e00ff */
[----:B------:R-:W-:Y:S02]  /*0790*/  @!P1 DFMA R6, R6, 2, -R10 ;  /* 0x400000000606982b */ /* 0x000fe4000000080a */
[----:B------:R-:W-:-:S08]  /*07a0*/  DFMA R14, R12, R14, R12 ;  /* 0x0000000e0c0e722b */ /* 0x000fd0000000000c */
[----:B------:R-:W-:Y:S01]  /*07b0*/  @!P1 LOP3.LUT R18, R7, 0x7ff00000, RZ, 0xc0, !PT ;  /* 0x7ff0000007129812 */ /* 0x000fe200078ec0ff */
[----:B------:R-:W-:-:S04]  /*07c0*/  DMUL R10, R14, R6 ;  /* 0x000000060e0a7228 */ /* 0x000fc80000000000 */
[----:B------:R-:W-:-:S04]  /*07d0*/  VIADD R20, R18, 0xffffffff ;  /* 0xffffffff12147836 */ /* 0x000fc80000000000 */
[----:B------:R-:W-:Y:S01]  /*07e0*/  DFMA R12, R10, -R2, R6 ;  /* 0x800000020a0c722b */ /* 0x000fe20000000006 */
[----:B------:R-:W-:-:S04]  /*07f0*/  ISETP.GT.U32.AND P0, PT, R20, 0x7feffffe, PT ;  /* 0x7feffffe1400780c */ /* 0x000fc80003f04070 */
[----:B------:R-:W-:-:S03]  /*0800*/  ISETP.GT.U32.OR P0, PT, R21, 0x7feffffe, P0 ;  /* 0x7feffffe1500780c */ /* 0x000fc60000704470 */
[----:B------:R-:W-:-:S10]  /*0810*/  DFMA R10, R14, R12, R10 ;  /* 0x0000000c0e0a722b */ /* 0x000fd4000000000a */
[----:B------:R-:W-:Y:S05]  /*0820*/  @P0 BRA `(.L_x_5) ;  /* 0x0000000000680947 */ /* 0x000fea0003800000 */
[----:B------:R-:W-:Y:S02]  /*0830*/  IMAD.MOV.U32 R5, RZ, RZ, 0x40600000 ;  /* 0x40600000ff057424 */ /* 0x000fe400078e00ff */
[----:B------:R-:W-:-:S03]  /*0840*/  IMAD.MOV.U32 R4, RZ, RZ, RZ ;  /* 0x000000ffff047224 */ /* 0x000fc600078e00ff */
[----:B------:R-:W-:-:S04]  /*0850*/  VIADDMNMX R8, R8, -R5, 0xb9600000, !PT ;  /* 0xb960000008087446 */ /* 0x000fc80007800905 */
[----:B------:R-:W-:-:S05]  /*0860*/  VIMNMX R8, PT, PT, R8, 0x46a00000, PT ;  /* 0x46a0000008087848 */ /* 0x000fca0003fe0100 */
[----:B------:R-:W-:-:S04]  /*0870*/  IMAD.IADD R12, R8, 0x1, -R9 ;  /* 0x00000001080c7824 */ /* 0x000fc800078e0a09 */
[----:B------:R-:W-:-:S06]  /*0880*/  VIADD R5, R12, 0x7fe00000 ;  /* 0x7fe000000c057836 */ /* 0x000fcc0000000000 */
[----:B------:R-:W-:-:S10]  /*0890*/  DMUL R8, R10, R4 ;  /* 0x000000040a087228 */ /* 0x000fd40000000000 */
[----:B------:R-:W-:-:S13]  /*08a0*/  FSETP.GTU.AND P0, PT, |R9|, 1.469367938527859385e-39, PT ;  /* 0x001000000900780b */ /* 0x000fda0003f0c200 */
[----:B------:R-:W-:Y:S05]  /*08b0*/  @P0 BRA `(.L_x_6) ;  /* 0x0000000000880947 */ /* 0x000fea0003800000 */
[----:B------:R-:W-:Y:S01]  /*08c0*/  DFMA R2, R10, -R2, R6 ;  /* 0x800000020a02722b */ /* 0x000fe20000000006 */
[----:B------:R-:W-:-:S09]  /*08d0*/  IMAD.MOV.U32 R4, RZ, RZ, RZ ;  /* 0x000000ffff047224 */ /* 0x000fd200078e00ff */
[C---:B------:R-:W-:Y:S02]  /*08e0*/  FSETP.NEU.AND P0, PT, R3.reuse, RZ, PT ;  /* 0x000000ff0300720b */ /* 0x040fe40003f0d000 */
[----:B------:R-:W-:-:S04]  /*08f0*/  LOP3.LUT R2, R3, 0x40668000, RZ, 0x3c, !PT ;  /* 0x4066800003027812 */ /* 0x000fc800078e3cff */
[----:B------:R-:W-:-:S04]  /*0900*/  LOP3.LUT R7, R2, 0x80000000, RZ, 0xc0, !PT ;  /* 0x8000000002077812 */ /* 0x000fc800078ec0ff */
[----:B------:R-:W-:-:S03]  /*0910*/  LOP3.LUT R5, R7, R5, RZ, 0xfc, !PT ;  /* 0x0000000507057212 */ /* 0x000fc600078efcff */
[----:B------:R-:W-:Y:S05]  /*0920*/  @!P0 BRA `(.L_x_6) ;  /* 0x00000000006c8947 */ /* 0x000fea0003800000 */
[----:B------:R-:W-:Y:S01]  /*0930*/  IMAD.MOV R3, RZ, RZ, -R12 ;  /* 0x000000ffff037224 */ /* 0x000fe200078e0a0c */
[----:B------:R-:W-:Y:S01]  /*0940*/  DMUL.RP R4, R10, R4 ;  /* 0x000000040a047228 */ /* 0x000fe20000008000 */
[----:B------:R-:W-:-:S06]  /*0950*/  IMAD.MOV.U32 R2, RZ, RZ, RZ ;  /* 0x000000ffff027224 */ /* 0x000fcc00078e00ff */
[----:B------:R-:W-:-:S03]  /*0960*/  DFMA R2, R8, -R2, R10 ;  /* 0x800000020802722b */ /* 0x000fc6000000000a */
[----:B------:R-:W-:-:S03]  /*0970*/  LOP3.LUT R7, R5, R7, RZ, 0x3c, !PT ;  /* 0x0000000705077212 */ /* 0x000fc600078e3cff */
[----:B------:R-:W-:-:S04]  /*0980*/  IADD3 R2, PT, PT, -R12, -0x43300000, RZ ;  /* 0xbcd000000c027810 */ /* 0x000fc80007ffe1ff */
[----:B------:R-:W-:-:S04]  /*0990*/  FSETP.NEU.AND P0, PT, |R3|, R2, PT ;  /* 0x000000020300720b */ /* 0x000fc80003f0d200 */
[----:B------:R-:W-:Y:S02]  /*09a0*/  FSEL R8, R4, R8, !P0 ;  /* 0x0000000804087208 */ /* 0x000fe40004000000 */
[----:B------:R-:W-:Y:S01]  /*09b0*/  FSEL R9, R7, R9, !P0 ;  /* 0x0000000907097208 */ /* 0x000fe20004000000 */
[----:B------:R-:W-:Y:S06]  /*09c0*/  BRA `(.L_x_6) ;  /* 0x0000000000447947 */ /* 0x000fec0003800000 */
.L_x_5:
[----:B------:R-:W-:-:S14]  /*09d0*/  DSETP.NAN.AND P0, PT, R4, R4, PT ;  /* 0x000000040400722a */ /* 0x000fdc0003f08000 */
[----:B------:R-:W-:Y:S05]  /*09e0*/  @P0 BRA `(.L_x_7) ;  /* 0x0000000000340947 */ /* 0x000fea0003800000 */
[----:B------:R-:W-:Y:S01]  /*09f0*/  ISETP.NE.AND P0, PT, R18, R19, PT ;  /* 0x000000131200720c */ /* 0x000fe20003f05270 */
[----:B------:R-:W-:Y:S02]  /*0a00*/  IMAD.MOV.U32 R8, RZ, RZ, 0x0 ;  /* 0x00000000ff087424 */ /* 0x000fe400078e00ff */
[----:B------:R-:W-:-:S10]  /*0a10*/  IMAD.MOV.U32 R9, RZ, RZ, -0x80000 ;  /* 0xfff80000ff097424 */ /* 0x000fd400078e00ff */
[----:B------:R-:W-:Y:S05]  /*0a20*/  @!P0 BRA `(.L_x_6) ;  /* 0x00000000002c8947 */ /* 0x000fea0003800000 */
[----:B------:R-:W-:Y:S02]  /*0a30*/  ISETP.NE.AND P0, PT, R18, 0x7ff00000, PT ;  /* 0x7ff000001200780c */ /* 0x000fe40003f05270 */
[----:B------:R-:W-:Y:S02]  /*0a40*/  LOP3.LUT R4, R5, 0x40668000, RZ, 0x3c, !PT ;  /* 0x4066800005047812 */ /* 0x000fe400078e3cff */
[----:B------:R-:W-:Y:S02]  /*0a50*/  ISETP.EQ.OR P0, PT, R19, RZ, !P0 ;  /* 0x000000ff1300720c */ /* 0x000fe40004702670 */
[----:B------:R-:W-:-:S11]  /*0a60*/  LOP3.LUT R9, R4, 0x80000000, RZ, 0xc0, !PT ;  /* 0x8000000004097812 */ /* 0x000fd600078ec0ff */
[----:B------:R-:W-:Y:S01]  /*0a70*/  @P0 LOP3.LUT R2, R9, 0x7ff00000, RZ, 0xfc, !PT ;  /* 0x7ff0000009020812 */ /* 0x000fe200078efcff */
[----:B------:R-:W-:Y:S02]  /*0a80*/  @!P0 IMAD.MOV.U32 R8, RZ, RZ, RZ ;  /* 0x000000ffff088224 */ /* 0x000fe400078e00ff */
[----:B------:R-:W-:Y:S02]  /*0a90*/  @P0 IMAD.MOV.U32 R8, RZ, RZ, RZ ;  /* 0x000000ffff080224 */ /* 0x000fe400078e00ff */
[----:B------:R-:W-:Y:S01]  /*0aa0*/  @P0 IMAD.MOV.U32 R9, RZ, RZ, R2 ;  /* 0x000000ffff090224 */ /* 0x000fe200078e0002 */
[----:B------:R-:W-:Y:S06]  /*0ab0*/  BRA `(.L_x_6) ;  /* 0x0000000000087947 */ /* 0x000fec0003800000 */
.L_x_7:
[----:B------:R-:W-:Y:S01]  /*0ac0*/  LOP3.LUT R9, R5, 0x80000, RZ, 0xfc, !PT ;  /* 0x0008000005097812 */ /* 0x000fe200078efcff */
[----:B------:R-:W-:-:S07]  /*0ad0*/  IMAD.MOV.U32 R8, RZ, RZ, R4 ;  /* 0x000000ffff087224 */ /* 0x000fce00078e0004 */
.L_x_6:
[----:B------:R-:W-:Y:S05]  /*0ae0*/  BSYNC.RECONVERGENT B1 ;  /* 0x0000000000017941 */ /* 0x000fea0003800200 */
.L_x_4:
[----:B------:R-:W-:Y:S02]  /*0af0*/  IMAD.MOV.U32 R2, RZ, RZ, R0 ;  /* 0x000000ffff027224 */ /* 0x000fe400078e0000 */
[----:B------:R-:W-:-:S04]  /*0b00*/  IMAD.MOV.U32 R3, RZ, RZ, 0x0 ;  /* 0x00000000ff037424 */ /* 0x000fc800078e00ff */
[----:B------:R-:W-:Y:S05]  /*0b10*/  RET.REL.NODEC R2 `(_Z18compute_sin_doublePdi) ;  /* 0xfffffff402387950 */ /* 0x000fea0003c3ffff */
        .type           $_Z18compute_sin_doublePdi$__internal_trig_reduction_slowpathd,@function
        .size           $_Z18compute_sin_doublePdi$__internal_trig_reduction_slowpathd,(.L_x_34 - $_Z18compute_sin_doublePdi$__internal_trig_reduction_slowpathd)
$_Z18compute_sin_doublePdi$__internal_trig_reduction_slowpathd:
[----:B------:R-:W-:Y:S01]  /*0b20*/  SHF.R.U32.HI R0, RZ, 0x14, R12 ;  /* 0x00000014ff007819 */ /* 0x000fe2000001160c */
[----:B------:R-:W-:Y:S02]  /*0b30*/  IMAD.MOV.U32 R11, RZ, RZ, R2 ;  /* 0x000000ffff0b7224 */ /* 0x000fe400078e0002 */
[----:B------:R-:W-:Y:S01]  /*0b40*/  IMAD.MOV.U32 R4, RZ, RZ, RZ ;  /* 0x000000ffff047224 */ /* 0x000fe200078e00ff */
[----:B------:R-:W-:-:S04]  /*0b50*/  LOP3.LUT R3, R0, 0x7ff, RZ, 0xc0, !PT ;  /* 0x000007ff00037812 */ /* 0x000fc800078ec0ff */
[----:B------:R-:W-:-:S13]  /*0b60*/  ISETP.NE.AND P0, PT, R3, 0x7ff, PT ;  /* 0x000007ff0300780c */ /* 0x000fda0003f05270 */
[----:B------:R-:W-:Y:S05]  /*0b70*/  @!P0 BRA `(.L_x_8) ;  /* 0x0000000800488947 */ /* 0x000fea0003800000 */
[----:B------:R-:W-:Y:S01]  /*0b80*/  VIADD R2, R3, 0xfffffc00 ;  /* 0xfffffc0003027836 */ /* 0x000fe20000000000 */
[----:B------:R-:W-:Y:S01]  /*0b90*/  BSSY.RECONVERGENT B1, `(.L_x_9) ;  /* 0x000002f000017945 */ /* 0x000fe20003800200 */
[----:B------:R-:W-:-:S03]  /*0ba0*/  CS2R R18, SRZ ;  /* 0x0000000000127805 */ /* 0x000fc6000001ff00 */
[----:B------:R-:W-:Y:S02]  /*0bb0*/  SHF.R.U32.HI R6, RZ, 0x6, R2 ;  /* 0x00000006ff067819 */ /* 0x000fe40000011602 */
[----:B------:R-:W-:Y:S02]  /*0bc0*/  ISETP.GE.U32.AND P0, PT, R2, 0x80, PT ;  /* 0x000000800200780c */ /* 0x000fe40003f06070 */
[C---:B------:R-:W-:Y:S02]  /*0bd0*/  IADD3 R7, PT, PT, -R6.reuse, 0x13, RZ ;  /* 0x0000001306077810 */ /* 0x040fe40007ffe1ff */
[----:B------:R-:W-:Y:S02]  /*0be0*/  IADD3 R21, PT, PT, -R6, 0xf, RZ ;  /* 0x0000000f06157810 */ /* 0x000fe40007ffe1ff */
[----:B------:R-:W-:-:S04]  /*0bf0*/  SEL R7, R7, 0x12, P0 ;  /* 0x0000001207077807 */ /* 0x000fc80000000000 */
[----:B------:R-:W-:-:S13]  /*0c00*/  ISETP.GE.AND P0, PT, R21, R7, PT ;  /* 0x000000071500720c */ /* 0x000fda0003f06270 */
[----:B------:R-:W-:Y:S05]  /*0c10*/  @P0 BRA `(.L_x_10) ;  /* 0x0000000000980947 */ /* 0x000fea0003800000 */
[----:B------:R-:W0:Y:S01]  /*0c20*/  LDC.64 R8, c[0x0][0x358] ;  /* 0x0000d600ff087b82 */ /* 0x000e220000000a00 */
[C---:B------:R-:W-:Y:S01]  /*0c30*/  SHF.L.U64.HI R13, R11.reuse, 0xb, R12 ;  /* 0x0000000b0b0d7819 */ /* 0x040fe2000001020c */
[----:B------:R-:W-:Y:S01]  /*0c40*/  BSSY.RECONVERGENT B2, `(.L_x_11) ;  /* 0x0000022000027945 */ /* 0x000fe20003800200 */
[----:B------:R-:W-:Y:S01]  /*0c50*/  IMAD.SHL.U32 R11, R11, 0x800, RZ ;  /* 0x000008000b0b7824 */ /* 0x000fe200078e00ff */
[----:B------:R-:W-:Y:S01]  /*0c60*/  IADD3 R15, PT, PT, RZ, -R6, -R7 ;  /* 0x80000006ff0f7210 */ /* 0x000fe20007ffe807 */
[----:B------:R-:W-:Y:S01]  /*0c70*/  IMAD.MOV.U32 R14, RZ, RZ, RZ ;  /* 0x000000ffff0e7224 */ /* 0x000fe200078e00ff */
[----:B------:R-:W-:Y:S02]  /*0c80*/  CS2R R18, SRZ ;  /* 0x0000000000127805 */ /* 0x000fe4000001ff00 */
[----:B------:R-:W-:Y:S01]  /*0c90*/  LOP3.LUT R13, R13, 0x80000000, RZ, 0xfc, !PT ;  /* 0x800000000d0d7812 */ /* 0x000fe200078efcff */
[----:B------:R-:W1:Y:S06]  /*0ca0*/  LDC.64 R2, c[0x4][0x8] ;  /* 0x01000200ff027b82 */ /* 0x000e6c0000000a00 */
.L_x_12:
[----:B0-----:R-:W-:Y:S01]  /*0cb0*/  R2UR UR6, R8 ;  /* 0x00000000080672ca */ /* 0x001fe200000e0000 */
[----:B-1----:R-:W-:Y:S01]  /*0cc0*/  IMAD.WIDE R4, R21, 0x8, R2 ;  /* 0x0000000815047825 */ /* 0x002fe200078e0202 */
[----:B------:R-:W-:-:S13]  /*0cd0*/  R2UR UR7, R9 ;  /* 0x00000000090772ca */ /* 0x000fda00000e0000 */
[----:B------:R-:W2:Y:S01]  /*0ce0*/  LDG.E.64.CONSTANT R4, desc[UR6][R4.64] ;  /* 0x0000000604047981 */ /* 0x000ea2000c1e9b00 */
[----:B------:R-:W-:Y:S02]  /*0cf0*/  VIADD R15, R15, 0x1 ;  /* 0x000000010f0f7836 */ /* 0x000fe40000000000 */
[----:B------:R-:W-:Y:S02]  /*0d00*/  VIADD R21, R21, 0x1 ;  /* 0x0000000115157836 */ /* 0x000fe40000000000 */
[----:B--2---:R-:W-:-:S04]  /*0d10*/  IMAD.WIDE.U32 R18, P2, R4, R11, R18 ;  /* 0x0000000b04127225 */ /* 0x004fc80007840012 */
[----:B------:R-:W-:Y:S02]  /*0d20*/  IMAD R23, R4, R13, RZ ;  /* 0x0000000d04177224 */ /* 0x000fe400078e02ff */
[CC--:B------:R-:W-:Y:S02]  /*0d30*/  IMAD R20, R5.reuse, R11.reuse, RZ ;  /* 0x0000000b05147224 */ /* 0x0c0fe400078e02ff */
[----:B------:R-:W-:Y:S01]  /*0d40*/  IMAD.HI.U32 R25, R5, R11, RZ ;  /* 0x0000000b05197227 */ /* 0x000fe200078e00ff */
[----:B------:R-:W-:-:S03]  /*0d50*/  IADD3 R19, P0, PT, R23, R19, RZ ;  /* 0x0000001317137210 */ /* 0x000fc60007f1e0ff */
[----:B------:R-:W-:Y:S01]  /*0d60*/  IMAD R23, R14, 0x8, R1 ;  /* 0x000000080e177824 */ /* 0x000fe200078e0201 */
[----:B------:R-:W-:Y:S01]  /*0d70*/  IADD3 R19, P1, PT, R20, R19, RZ ;  /* 0x0000001314137210 */ /* 0x000fe20007f3e0ff */
[----:B------:R-:W-:-:S04]  /*0d80*/  IMAD.HI.U32 R20, R4, R13, RZ ;  /* 0x0000000d04147227 */ /* 0x000fc800078e00ff */
[----:B------:R-:W-:Y:S01]  /*0d90*/  IMAD.X R4, RZ, RZ, R20, P2 ;  /* 0x000000ffff047224 */ /* 0x000fe200010e0614 */
[----:B------:R0:W-:Y:S01]  /*0da0*/  STL.64 [R23], R18 ;  /* 0x0000001217007387 */ /* 0x0001e20000100a00 */
[----:B------:R-:W-:-:S03]  /*0db0*/  IMAD.HI.U32 R20, R5, R13, RZ ;  /* 0x0000000d05147227 */ /* 0x000fc600078e00ff */
[----:B------:R-:W-:Y:S01]  /*0dc0*/  IADD3.X R4, P0, PT, R25, R4, RZ, P0, !PT ;  /* 0x0000000419047210 */ /* 0x000fe2000071e4ff */
[----:B------:R-:W-:Y:S02]  /*0dd0*/  IMAD R5, R5, R13, RZ ;  /* 0x0000000d05057224 */ /* 0x000fe400078e02ff */
[----:B------:R-:W-:-:S03]  /*0de0*/  VIADD R14, R14, 0x1 ;  /* 0x000000010e0e7836 */ /* 0x000fc60000000000 */
[----:B------:R-:W-:Y:S01]  /*0df0*/  IADD3.X R5, P1, PT, R5, R4, RZ, P1, !PT ;  /* 0x0000000405057210 */ /* 0x000fe20000f3e4ff */
[----:B------:R-:W-:Y:S01]  /*0e00*/  IMAD.X R4, RZ, RZ, R20, P0 ;  /* 0x000000ffff047224 */ /* 0x000fe200000e0614 */
[----:B------:R-:W-:-:S03]  /*0e10*/  ISETP.NE.AND P0, PT, R15, -0xf, PT ;  /* 0xfffffff10f00780c */ /* 0x000fc60003f05270 */
[----:B------:R-:W-:Y:S02]  /*0e20*/  IMAD.X R4, RZ, RZ, R4, P1 ;  /* 0x000000ffff047224 */ /* 0x000fe400008e0604 */
[----:B0-----:R-:W-:Y:S02]  /*0e30*/  IMAD.MOV.U32 R18, RZ, RZ, R5 ;  /* 0x000000ffff127224 */ /* 0x001fe400078e0005 */
[----:B------:R-:W-:-:S06]  /*0e40*/  IMAD.MOV.U32 R19, RZ, RZ, R4 ;  /* 0x000000ffff137224 */ /* 0x000fcc00078e0004 */
[----:B------:R-:W-:Y:S05]  /*0e50*/  @P0 BRA `(.L_x_12) ;  /* 0xfffffffc00940947 */ /* 0x000fea000383ffff */
[----:B------:R-:W-:Y:S05]  /*0e60*/  BSYNC.RECONVERGENT B2 ;  /* 0x0000000000027941 */ /* 0x000fea0003800200 */
.L_x_11:
[----:B------:R-:W-:-:S07]  /*0e70*/  IMAD.MOV.U32 R21, RZ, RZ, R7 ;  /* 0x000000ffff157224 */ /* 0x000fce00078e0007 */
.L_x_10:
[----:B------:R-:W-:Y:S05]  /*0e80*/  BSYNC.RECONVERGENT B1 ;  /* 0x0000000000017941 */ /* 0x000fea0003800200 */
.L_x_9:
[----:B------:R-:W-:Y:S01]  /*0e90*/  LOP3.LUT P0, R23, R0, 0x3f, RZ, 0xc0, !PT ;  /* 0x0000003f00177812 */ /* 0x000fe2000780c0ff */
[----:B------:R-:W-:-:S04]  /*0ea0*/  IMAD.IADD R0, R6, 0x1, R21 ;  /* 0x0000000106007824 */ /* 0x000fc800078e0215 */
[----:B------:R-:W-:-:S05]  /*0eb0*/  IMAD.U32 R21, R0, 0x8, R1 ;  /* 0x0000000800157824 */ /* 0x000fca00078e0001 */
[----:B------:R0:W-:Y:S04]  /*0ec0*/  STL.64 [R21+-0x78], R18 ;  /* 0xffff881215007387 */ /* 0x0001e80000100a00 */
[----:B------:R-:W2:Y:S04]  /*0ed0*/  @P0 LDL.64 R8, [R1+0x8] ;  /* 0x0000080001080983 */ /* 0x000ea80000100a00 */
[----:B------:R-:W3:Y:S04]  /*0ee0*/  LDL.64 R2, [R1+0x10] ;  /* 0x0000100001027983 */ /* 0x000ee80000100a00 */
[----:B------:R-:W4:Y:S01]  /*0ef0*/  LDL.64 R4, [R1+0x18] ;  /* 0x0000180001047983 */ /* 0x000f220000100a00 */
[----:B------:R-:W-:Y:S01]  /*0f00*/  @P0 LOP3.LUT R0, R23, 0x3f, RZ, 0x3c, !PT ;  /* 0x0000003f17000812 */ /* 0x000fe200078e3cff */
[----:B------:R-:W-:Y:S01]  /*0f10*/  BSSY.RECONVERGENT B1, `(.L_x_13) ;  /* 0x0000034000017945 */ /* 0x000fe20003800200 */
[----:B--2---:R-:W-:-:S02]  /*0f20*/  @P0 SHF.R.U64 R7, R8, 0x1, R9 ;  /* 0x0000000108070819 */ /* 0x004fc40000001209 */
[----:B------:R-:W-:Y:S02]  /*0f30*/  @P0 SHF.R.U32.HI R9, RZ, 0x1, R9 ;  /* 0x00000001ff090819 */ /* 0x000fe40000011609 */
[CC--:B---3--:R-:W-:Y:S02]  /*0f40*/  @P0 SHF.L.U32 R11, R2.reuse, R23.reuse, RZ ;  /* 0x00000017020b0219 */ /* 0x0c8fe400000006ff */
[----:B------:R-:W-:Y:S02]  /*0f50*/  @P0 SHF.R.U64 R6, R7, R0, R9 ;  /* 0x0000000007060219 */ /* 0x000fe40000001209 */
[--C-:B------:R-:W-:Y:S02]  /*0f60*/  @P0 SHF.R.U32.HI R15, RZ, 0x1, R3.reuse ;  /* 0x00000001ff0f0819 */ /* 0x100fe40000011603 */
[C-C-:B------:R-:W-:Y:S02]  /*0f70*/  @P0 SHF.R.U64 R13, R2.reuse, 0x1, R3.reuse ;  /* 0x00000001020d0819 */ /* 0x140fe40000001203 */
[----:B------:R-:W-:-:S02]  /*0f80*/  @P0 SHF.L.U64.HI R8, R2, R23, R3 ;  /* 0x0000001702080219 */ /* 0x000fc40000010203 */
[----:B------:R-:W-:Y:S02]  /*0f90*/  @P0 SHF.R.U32.HI R7, RZ, R0, R9 ;  /* 0x00000000ff070219 */ /* 0x000fe40000011609 */
[----:B------:R-:W-:Y:S02]  /*0fa0*/  @P0 LOP3.LUT R2, R11, R6, RZ, 0xfc, !PT ;  /* 0x000000060b020212 */ /* 0x000fe400078efcff */
[----:B----4-:R-:W-:Y:S02]  /*0fb0*/  @P0 SHF.L.U32 R9, R4, R23, RZ ;  /* 0x0000001704090219 */ /* 0x010fe400000006ff */
[----:B------:R-:W-:Y:S02]  /*0fc0*/  @P0 SHF.R.U64 R14, R13, R0, R15 ;  /* 0x000000000d0e0219 */ /* 0x000fe4000000120f */
[----:B------:R-:W-:Y:S01]  /*0fd0*/  @P0 LOP3.LUT R3, R8, R7, RZ, 0xfc, !PT ;  /* 0x0000000708030212 */ /* 0x000fe200078efcff */
[----:B------:R-:W-:Y:S01]  /*0fe0*/  IMAD.SHL.U32 R8, R2, 0x4, RZ ;  /* 0x0000000402087824 */ /* 0x000fe200078e00ff */
[----:B------:R-:W-:-:S02]  /*0ff0*/  @P0 SHF.L.U64.HI R7, R4, R23, R5 ;  /* 0x0000001704070219 */ /* 0x000fc40000010205 */
[----:B------:R-:W-:Y:S02]  /*1000*/  @P0 LOP3.LUT R4, R9, R14, RZ, 0xfc, !PT ;  /* 0x0000000e09040212 */ /* 0x000fe400078efcff */
[----:B------:R-:W-:Y:S02]  /*1010*/  @P0 SHF.R.U32.HI R0, RZ, R0, R15 ;  /* 0x00000000ff000219 */ /* 0x000fe4000001160f */
[----:B------:R-:W-:Y:S02]  /*1020*/  SHF.L.U64.HI R9, R2, 0x2, R3 ;  /* 0x0000000202097819 */ /* 0x000fe40000010203 */
[----:B------:R-:W-:Y:S02]  /*1030*/  @P0 LOP3.LUT R5, R7, R0, RZ, 0xfc, !PT ;  /* 0x0000000007050212 */ /* 0x000fe400078efcff */
[----:B------:R-:W-:Y:S02]  /*1040*/  SHF.L.W.U32.HI R3, R3, 0x2, R4 ;  /* 0x0000000203037819 */ /* 0x000fe40000010e04 */
[----:B------:R-:W-:-:S02]  /*1050*/  IADD3 RZ, P0, PT, RZ, -R8, RZ ;  /* 0x80000008ffff7210 */ /* 0x000fc40007f1e0ff */
[----:B------:R-:W-:Y:S02]  /*1060*/  LOP3.LUT R0, RZ, R9, RZ, 0x33, !PT ;  /* 0x00000009ff007212 */ /* 0x000fe400078e33ff */
[----:B------:R-:W-:Y:S02]  /*1070*/  SHF.L.W.U32.HI R4, R4, 0x2, R5 ;  /* 0x0000000204047819 */ /* 0x000fe40000010e05 */
[----:B------:R-:W-:Y:S02]  /*1080*/  LOP3.LUT R2, RZ, R3, RZ, 0x33, !PT ;  /* 0x00000003ff027212 */ /* 0x000fe400078e33ff */
[----:B------:R-:W-:Y:S02]  /*1090*/  IADD3.X R6, P0, PT, RZ, R0, RZ, P0, !PT ;  /* 0x00000000ff067210 */ /* 0x000fe4000071e4ff */
[----:B------:R-:W-:Y:S02]  /*10a0*/  LOP3.LUT R7, RZ, R4, RZ, 0x33, !PT ;  /* 0x00000004ff077212 */ /* 0x000fe400078e33ff */
[----:B------:R-:W-:-:S02]  /*10b0*/  IADD3.X R0, P1, PT, RZ, R2, RZ, P0, !PT ;  /* 0x00000002ff007210 */ /* 0x000fc4000073e4ff */
[----:B------:R-:W-:-:S03]  /*10c0*/  ISETP.GT.U32.AND P2, PT, R3, -0x1, PT ;  /* 0xffffffff0300780c */ /* 0x000fc60003f44070 */
[----:B------:R-:W-:Y:S01]  /*10d0*/  IMAD.X R7, RZ, RZ, R7, P1 ;  /* 0x000000ffff077224 */ /* 0x000fe200008e0607 */
[----:B------:R-:W-:-:S04]  /*10e0*/  ISETP.GT.AND.EX P0, PT, R4, -0x1, PT, P2 ;  /* 0xffffffff0400780c */ /* 0x000fc80003f04320 */
[----:B------:R-:W-:Y:S02]  /*10f0*/  SEL R2, R4, R7, P0 ;  /* 0x0000000704027207 */ /* 0x000fe40000000000 */
[----:B------:R-:W-:Y:S02]  /*1100*/  SEL R13, R3, R0, P0 ;  /* 0x00000000030d7207 */ /* 0x000fe40000000000 */
[----:B------:R-:W-:Y:S02]  /*1110*/  ISETP.NE.U32.AND P1, PT, R2, RZ, PT ;  /* 0x000000ff0200720c */ /* 0x000fe40003f25070 */
[----:B------:R-:W-:Y:S02]  /*1120*/  SEL R9, R9, R6, P0 ;  /* 0x0000000609097207 */ /* 0x000fe40000000000 */
[----:B------:R-:W-:Y:S01]  /*1130*/  SEL R3, R13, R2, !P1 ;  /* 0x000000020d037207 */ /* 0x000fe20004800000 */
[----:B------:R-:W-:-:S05]  /*1140*/  @!P0 IMAD.MOV R8, RZ, RZ, -R8 ;  /* 0x000000ffff088224 */ /* 0x000fca00078e0a08 */
[----:B------:R-:W1:Y:S02]  /*1150*/  FLO.U32 R3, R3 ;  /* 0x0000000300037300 */ /* 0x000e6400000e0000 */
[C---:B-1----:R-:W-:Y:S02]  /*1160*/  IADD3 R7, PT, PT, -R3.reuse, 0x1f, RZ ;  /* 0x0000001f03077810 */ /* 0x042fe40007ffe1ff */
[----:B------:R-:W-:-:S03]  /*1170*/  IADD3 R0, PT, PT, -R3, 0x3f, RZ ;  /* 0x0000003f03007810 */ /* 0x000fc60007ffe1ff */
[----:B------:R-:W-:-:S05]  /*1180*/  @P1 IMAD.MOV R0, RZ, RZ, R7 ;  /* 0x000000ffff001224 */ /* 0x000fca00078e0207 */
[----:B------:R-:W-:-:S13]  /*1190*/  ISETP.NE.AND P1, PT, R0, RZ, PT ;  /* 0x000000ff0000720c */ /* 0x000fda0003f25270 */
[----:B0-----:R-:W-:Y:S05]  /*11a0*/  @!P1 BRA `(.L_x_14) ;  /* 0x0000000000289947 */ /* 0x001fea0003800000 */
[--C-:B------:R-:W-:Y:S02]  /*11b0*/  SHF.R.U64 R7, R8, 0x1, R9.reuse ;  /* 0x0000000108077819 */ /* 0x100fe40000001209 */
[C---:B------:R-:W-:Y:S02]  /*11c0*/  LOP3.LUT R3, R0.reuse, 0x3f, RZ, 0xc0, !PT ;  /* 0x0000003f00037812 */ /* 0x040fe400078ec0ff */
[----:B------:R-:W-:Y:S02]  /*11d0*/  SHF.R.U32.HI R9, RZ, 0x1, R9 ;  /* 0x00000001ff097819 */ /* 0x000fe40000011609 */
[----:B------:R-:W-:Y:S02]  /*11e0*/  LOP3.LUT R6, R0, 0x3f, RZ, 0xc, !PT ;  /* 0x0000003f00067812 */ /* 0x000fe400078e0cff */
[CC--:B------:R-:W-:Y:S02]  /*11f0*/  SHF.L.U64.HI R11, R13.reuse, R3.reuse, R2 ;  /* 0x000000030d0b7219 */ /* 0x0c0fe40000010202 */
[----:B------:R-:W-:-:S02]  /*1200*/  SHF.L.U32 R3, R13, R3, RZ ;  /* 0x000000030d037219 */ /* 0x000fc400000006ff */
[-CC-:B------:R-:W-:Y:S02]  /*1210*/  SHF.R.U64 R2, R7, R6.reuse, R9.reuse ;  /* 0x0000000607027219 */ /* 0x180fe40000001209 */
[----:B------:R-:W-:Y:S02]  /*1220*/  SHF.R.U32.HI R6, RZ, R6, R9 ;  /* 0x00000006ff067219 */ /* 0x000fe40000011609 */
[----:B------:R-:W-:Y:S02]  /*1230*/  LOP3.LUT R13, R3, R2, RZ, 0xfc, !PT ;  /* 0x00000002030d7212 */ /* 0x000fe400078efcff */
[----:B------:R-:W-:-:S07]  /*1240*/  LOP3.LUT R2, R11, R6, RZ, 0xfc, !PT ;  /* 0x000000060b027212 */ /* 0x000fce00078efcff */
.L_x_14:
[----:B------:R-:W-:Y:S05]  /*1250*/  BSYNC.RECONVERGENT B1 ;  /* 0x0000000000017941 */ /* 0x000fea0003800200 */
.L_x_13:
[----:B------:R-:W-:Y:S01]  /*1260*/  IMAD.WIDE.U32 R8, R13, 0x2168c235, RZ ;  /* 0x2168c2350d087825 */ /* 0x000fe200078e00ff */
[----:B------:R-:W-:-:S03]  /*1270*/  SHF.R.U32.HI R5, RZ, 0x1e, R5 ;  /* 0x0000001eff057819 */ /* 0x000fc60000011605 */
[----:B------:R-:W-:Y:S01]  /*1280*/  IMAD.MOV.U32 R6, RZ, RZ, R9 ;  /* 0x000000ffff067224 */ /* 0x000fe200078e0009 */
[----:B------:R-:W-:Y:S01]  /*1290*/  IADD3 RZ, P1, PT, R8, R8, RZ ;  /* 0x0000000808ff7210 */ /* 0x000fe20007f3e0ff */
[----:B------:R-:W-:Y:S01]  /*12a0*/  IMAD.MOV.U32 R7, RZ, RZ, RZ ;  /* 0x000000ffff077224 */ /* 0x000fe200078e00ff */
[----:B------:R-:W-:Y:S01]  /*12b0*/  LEA.HI R4, R4, R5, RZ, 0x1 ;  /* 0x0000000504047211 */ /* 0x000fe200078f08ff */
[----:B------:R-:W-:-:S04]  /*12c0*/  IMAD.HI.U32 R3, R2, -0x36f0255e, RZ ;  /* 0xc90fdaa202037827 */ /* 0x000fc800078e00ff */
[----:B------:R-:W-:-:S04]  /*12d0*/  IMAD.WIDE.U32 R6, R13, -0x36f0255e, R6 ;  /* 0xc90fdaa20d067825 */ /* 0x000fc800078e0006 */
[C---:B------:R-:W-:Y:S02]  /*12e0*/  IMAD R9, R2.reuse, -0x36f0255e, RZ ;  /* 0xc90fdaa202097824 */ /* 0x040fe400078e02ff */
[----:B------:R-:W-:-:S04]  /*12f0*/  IMAD.WIDE.U32 R6, P2, R2, 0x2168c235, R6 ;  /* 0x2168c23502067825 */ /* 0x000fc80007840006 */
[----:B------:R-:W-:Y:S01]  /*1300*/  IMAD.X R2, RZ, RZ, R3, P2 ;  /* 0x000000ffff027224 */ /* 0x000fe200010e0603 */
[----:B------:R-:W-:Y:S02]  /*1310*/  IADD3 R3, P2, PT, R9, R7, RZ ;  /* 0x0000000709037210 */ /* 0x000fe40007f5e0ff */
[----:B------:R-:W-:Y:S02]  /*1320*/  IADD3.X RZ, P1, PT, R6, R6, RZ, P1, !PT ;  /* 0x0000000606ff7210 */ /* 0x000fe40000f3e4ff */
[C---:B------:R-:W-:Y:S01]  /*1330*/  ISETP.GT.U32.AND P3, PT, R3.reuse, RZ, PT ;  /* 0x000000ff0300720c */ /* 0x040fe20003f64070 */
[----:B------:R-:W-:Y:S01]  /*1340*/  IMAD.X R2, RZ, RZ, R2, P2 ;  /* 0x000000ffff027224 */ /* 0x000fe200010e0602 */
[----:B------:R-:W-:-:S04]  /*1350*/  IADD3.X R6, P2, PT, R3, R3, RZ, P1, !PT ;  /* 0x0000000303067210 */ /* 0x000fc80000f5e4ff */
[C---:B------:R-:W-:Y:S01]  /*1360*/  ISETP.GT.AND.EX P1, PT, R2.reuse, RZ, PT, P3 ;  /* 0x000000ff0200720c */ /* 0x040fe20003f24330 */
[----:B------:R-:W-:-:S03]  /*1370*/  IMAD.X R7, R2, 0x1, R2, P2 ;  /* 0x0000000102077824 */ /* 0x000fc600010e0602 */
[----:B------:R-:W-:Y:S02]  /*1380*/  SEL R6, R6, R3, P1 ;  /* 0x0000000306067207 */ /* 0x000fe40000800000 */
[----:B------:R-:W-:Y:S02]  /*1390*/  SEL R7, R7, R2, P1 ;  /* 0x0000000207077207 */ /* 0x000fe40000800000 */
[----:B------:R-:W-:Y:S02]  /*13a0*/  IADD3 R2, P2, PT, R6, 0x1, RZ ;  /* 0x0000000106027810 */ /* 0x000fe40007f5e0ff */
[----:B------:R-:W-:Y:S02]  /*13b0*/  SEL R3, RZ, 0xffffffff, !P1 ;  /* 0xffffffffff037807 */ /* 0x000fe40004800000 */
[----:B------:R-:W-:Y:S01]  /*13c0*/  LOP3.LUT P1, R12, R12, 0x80000000, RZ, 0xc0, !PT ;  /* 0x800000000c0c7812 */ /* 0x000fe2000782c0ff */
[----:B------:R-:W-:Y:S02]  /*13d0*/  IMAD.X R7, RZ, RZ, R7, P2 ;  /* 0x000000ffff077224 */ /* 0x000fe400010e0607 */
[----:B------:R-:W-:Y:S01]  /*13e0*/  IMAD.IADD R3, R3, 0x1, -R0 ;  /* 0x0000000103037824 */ /* 0x000fe200078e0a00 */
[----:B------:R-:W-:-:S02]  /*13f0*/  @!P0 LOP3.LUT R12, R12, 0x80000000, RZ, 0x3c, !PT ;  /* 0x800000000c0c8812 */ /* 0x000fc400078e3cff */
[----:B------:R-:W-:Y:S01]  /*1400*/  SHF.R.U64 R2, R2, 0xa, R7 ;  /* 0x0000000a02027819 */ /* 0x000fe20000001207 */
[----:B------:R-:W-:-:S03]  /*1410*/  IMAD.SHL.U32 R3, R3, 0x100000, RZ ;  /* 0x0010000003037824 */ /* 0x000fc600078e00ff */
[----:B------:R-:W-:-:S03]  /*1420*/  IADD3 R2, P2, PT, R2, 0x1, RZ ;  /* 0x0000000102027810 */ /* 0x000fc60007f5e0ff */
[----:B------:R-:W-:Y:S01]  /*1430*/  @P1 IMAD.MOV R4, RZ, RZ, -R4 ;  /* 0x000000ffff041224 */ /* 0x000fe200078e0a04 */
[----:B------:R-:W-:-:S04]  /*1440*/  LEA.HI.X R7, R7, RZ, RZ, 0x16, P2 ;  /* 0x000000ff07077211 */ /* 0x000fc800010fb4ff */
[--C-:B------:R-:W-:Y:S02]  /*1450*/  SHF.R.U64 R0, R2, 0x1, R7.reuse ;  /* 0x0000000102007819 */ /* 0x100fe40000001207 */
[----:B------:R-:W-:Y:S02]  /*1460*/  SHF.R.U32.HI R2, RZ, 0x1, R7 ;  /* 0x00000001ff027819 */ /* 0x000fe40000011607 */
[----:B------:R-:W-:-:S04]  /*1470*/  IADD3 R11, P2, P3, RZ, RZ, R0 ;  /* 0x000000ffff0b7210 */ /* 0x000fc80007b5e000 */
[----:B------:R-:W-:-:S04]  /*1480*/  IADD3.X R3, PT, PT, R3, 0x3fe00000, R2, P2, P3 ;  /* 0x3fe0000003037810 */ /* 0x000fc800017e6402 */
[----:B------:R-:W-:-:S07]  /*1490*/  LOP3.LUT R12, R3, R12, RZ, 0xfc, !PT ;  /* 0x0000000c030c7212 */ /* 0x000fce00078efcff */
.L_x_8:
[----:B------:R-:W-:Y:S02]  /*14a0*/  IMAD.MOV.U32 R18, RZ, RZ, R11 ;  /* 0x000000ffff127224 */ /* 0x000fe400078e000b */
[----:B------:R-:W-:Y:S02]  /*14b0*/  IMAD.MOV.U32 R11, RZ, RZ, 0x0 ;  /* 0x00000000ff0b7424 */ /* 0x000fe400078e00ff */
[----:B------:R-:W-:Y:S02]  /*14c0*/  IMAD.MOV.U32 R0, RZ, RZ, R4 ;  /* 0x000000ffff007224 */ /* 0x000fe400078e0004 */
[----:B------:R-:W-:Y:S01]  /*14d0*/  IMAD.MOV.U32 R19, RZ, RZ, R12 ;  /* 0x000000ffff137224 */ /* 0x000fe200078e000c */
[----:B------:R-:W-:Y:S06]  /*14e0*/  RET.REL.NODEC R10 `(_Z18compute_sin_doublePdi) ;  /* 0xffffffe80ac47950 */ /* 0x000fec0003c3ffff */
.L_x_15:
[----:B------:R-:W-:-:S00]  /*14f0*/  BRA `(.L_x_15) ;  /* 0xfffffffc00fc7947 */ /* 0x000fc0000383ffff */
[----:B------:R-:W-:-:S00]  /*1500*/  NOP ;  /* 0x0000000000007918 */ /* 0x000fc00000000000 */
[----:B------:R-:W-:-:S00]  /*1510*/  NOP ;  /* 0x0000000000007918 */ /* 0x000fc00000000000 */
[----:B------:R-:W-:-:S00]  /*1520*/  NOP ;  /* 0x0000000000007918 */ /* 0x000fc00000000000 */
[----:B------:R-:W-:-:S00]  /*1530*/  NOP ;  /* 0x0000000000007918 */ /* 0x000fc00000000000 */
[----:B------:R-:W-:-:S00]  /*1540*/  NOP ;  /* 0x0000000000007918 */ /* 0x000fc00000000000 */
[----:B------:R-:W-:-:S00]  /*1550*/  NOP ;  /* 0x0000000000007918 */ /* 0x000fc00000000000 */
[----:B------:R-:W-:-:S00]  /*1560*/  NOP ;  /* 0x0000000000007918 */ /* 0x000fc00000000000 */
[----:B------:R-:W-:-:S00]  /*1570*/  NOP ;  /* 0x0000000000007918 */ /* 0x000fc00000000000 */
.L_x_34:


//--------------------- .text._Z19compute__sinf_floatPfi --------------------------
	.section	.text._Z19compute__sinf_floatPfi,"ax",@progbits
	.align	128
        .global         _Z19compute__sinf_floatPfi
        .type           _Z19compute__sinf_floatPfi,@function
        .size           _Z19compute__sinf_floatPfi,(.L_x_35 - _Z19compute__sinf_floatPfi)
        .other          _Z19compute__sinf_floatPfi,@"STO_CUDA_ENTRY STV_DEFAULT"
_Z19compute__sinf_floatPfi:
.text._Z19compute__sinf_floatPfi:
[----:B------:R-:W-:Y:S01]  /*0000*/  LDC R1, c[0x0][0x37c] ;  /* 0x0000df00ff017b82 */ /* 0x000fe20000000800 */
[----:B------:R-:W0:Y:S07]  /*0010*/  S2R R5, SR_TID.X ;  /* 0x0000000000057919 */ /* 0x000e2e0000002100 */
[----:B------:R-:W0:Y:S01]  /*0020*/  S2UR UR4, SR_CTAID.X ;  /* 0x00000000000479c3 */ /* 0x000e220000002500 */
[----:B------:R-:W1:Y:S07]  /*0030*/  LDCU UR5, c[0x0][0x388] ;  /* 0x00007100ff0577ac */ /* 0x000e6e0008000800 */
[----:B------:R-:W0:Y:S02]  /*0040*/  LDC R4, c[0x0][0x360] ;  /* 0x0000d800ff047b82 */ /* 0x000e240000000800 */
[----:B0-----:R-:W-:-:S05]  /*0050*/  IMAD R5, R4, UR4, R5 ;  /* 0x0000000404057c24 */ /* 0x001fca000f8e0205 */
[----:B-1----:R-:W-:-:S13]  /*0060*/  ISETP.GE.AND P0, PT, R5, UR5, PT ;  /* 0x0000000505007c0c */ /* 0x002fda000bf06270 */
        /* <DEDUP_REMOVED lines=19> */
[----:B0-----:R-:W-:Y:S01]  /*01a0*/  DMUL R6, R2, UR4 ;  /* 0x0000000402067c28 */ /* 0x001fe20008000000 */
[----:B------:R-:W0:Y:S07]  /*01b0*/  LDCU.64 UR4, c[0x0][0x358] ;  /* 0x00006b00ff0477ac */ /* 0x000e2e0008000a00 */
[----:B------:R-:W-:-:S02]  /*01c0*/  DMUL R2, R6, R8 ;  /* 0x0000000806027228 */ /* 0x000fc40000000000 */
[----:B------:R-:W-:-:S06]  /*01d0*/  FSETP.GEU.AND P1, PT, |R7|, 6.5827683646048100446e-37, PT ;  /* 0x036000000700780b */ /* 0x000fcc0003f2e200 */
[----:B------:R-:W-:-:S08]  /*01e0*/  DFMA R10, R2, -180, R6 ;  /* 0xc0668000020a782b */ /* 0x000fd00000000006 */
[----:B------:R-:W-:-:S10]  /*01f0*/  DFMA R2, R8, R10, R2 ;  /* 0x0000000a0802722b */ /* 0x000fd40000000002 */
[----:B------:R-:W-:-:S05]  /*0200*/  FFMA R8, RZ, 3.6015625, R3 ;  /* 0x40668000ff087823 */ /* 0x000fca0000000003 */
[----:B------:R-:W-:-:S13]  /*0210*/  FSETP.GT.AND P0, PT, |R8|, 1.469367938527859385e-39, PT ;  /* 0x001000000800780b */ /* 0x000fda0003f04200 */
[----:B0-----:R-:W-:Y:S05]  /*0220*/  @P0 BRA P1, `(.L_x_17) ;  /* 0x0000000000100947 */ /* 0x001fea0000800000 */
[----:B------:R-:W-:-:S07]  /*0230*/  MOV R0, 0x250 ;  /* 0x0000025000007802 */ /* 0x000fce0000000f00 */
[----:B------:R-:W-:Y:S05]  /*0240*/  CALL.REL.NOINC `($__internal_1_$__cuda_sm20_div_rn_f64_full) ;  /* 0x0000000000287944 */ /* 0x000fea0003c00000 */
[----:B------:R-:W-:Y:S02]  /*0250*/  IMAD.MOV.U32 R2, RZ, RZ, R10 ;  /* 0x000000ffff027224 */ /* 0x000fe400078e000a */
[----:B------:R-:W-:-:S07]  /*0260*/  IMAD.MOV.U32 R3, RZ, RZ, R11 ;  /* 0x000000ffff037224 */ /* 0x000fce00078e000b */
.L_x_17:
[----:B------:R-:W-:Y:S05]  /*0270*/  BSYNC.RECONVERGENT B0 ;  /* 0x0000000000007941 */ /* 0x000fea0003800200 */
.L_x_16:
[----:B------:R-:W0:Y:S01]  /*0280*/  F2F.F32.F64 R2, R2 ;  /* 0x0000000200027310 */ /* 0x000e220000301000 */
[----:B------:R-:W1:Y:S01]  /*0290*/  LDC.64 R6, c[0x0][0x380] ;  /* 0x0000e000ff067b82 */ /* 0x000e620000000a00 */
[----:B0-----:R-:W-:-:S06]  /*02a0*/  FMUL.RZ R9, R2, 0.15915493667125701904 ;  /* 0x3e22f98302097820 */ /* 0x001fcc000040c000 */
[----:B------:R-:W0:Y:S01]  /*02b0*/  MUFU.SIN R9, R9 ;  /* 0x0000000900097308 */ /* 0x000e220000000400 */
[----:B-1----:R-:W-:-:S05]  /*02c0*/  IMAD.WIDE R4, R5, 0x4, R6 ;  /* 0x0000000405047825 */ /* 0x002fca00078e0206 */
[----:B0-----:R-:W-:Y:S01]  /*02d0*/  STG.E desc[UR4][R4.64], R9 ;  /* 0x0000000904007986 */ /* 0x001fe2000c101904 */
[----:B------:R-:W-:Y:S05]  /*02e0*/  EXIT ;  /* 0x000000000000794d */ /* 0x000fea0003800000 */
        .weak           $__internal_1_$__cuda_sm20_div_rn_f64_full
        .type           $__internal_1_$__cuda_sm20_div_rn_f64_full,@function
        .size           $__internal_1_$__cuda_sm20_div_rn_f64_full,(.L_x_35 - $__internal_1_$__cuda_sm20_div_rn_f64_full)
$__internal_1_$__cuda_sm20_div_rn_f64_full:
[----:B------:R-:W-:Y:S01]  /*02f0*/  IMAD.MOV.U32 R3, RZ, RZ, 0x3ff68000 ;  /* 0x3ff68000ff037424 */ /* 0x000fe200078e00ff */
[----:B------:R-:W-:Y:S01]  /*0300*/  FSETP.GEU.AND P1, PT, |R7|, 1.469367938527859385e-39, PT ;  /* 0x001000000700780b */ /* 0x000fe20003f2e200 */
[----:B------:R-:W-:Y:S01]  /*0310*/  IMAD.MOV.U32 R2, RZ, RZ, 0x0 ;  /* 0x00000000ff027424 */ /* 0x000fe200078e00ff */
[----:B------:R-:W-:Y:S01]  /*0320*/  BSSY.RECONVERGENT B1, `(.L_x_18) ;  /* 0x0000048000017945 */ /* 0x000fe20003800200 */
[----:B------:R-:W0:Y:S01]  /*0330*/  MUFU.RCP64H R9, R3 ;  /* 0x0000000300097308 */ /* 0x000e220000001800 */
[----:B------:R-:W-:Y:S02]  /*0340*/  IMAD.MOV.U32 R8, RZ, RZ, 0x1 ;  /* 0x00000001ff087424 */ /* 0x000fe400078e00ff */
[----:B------:R-:W-:-:S05]  /*0350*/  IMAD.MOV.U32 R19, RZ, RZ, 0x40600000 ;  /* 0x40600000ff137424 */ /* 0x000fca00078e00ff */
[----:B------:R-:W-:Y:S01]  /*0360*/  IADD3 R21, PT, PT, R19, -0x1, RZ ;  /* 0xffffffff13157810 */ /* 0x000fe20007ffe0ff */
        /* <DEDUP_REMOVED lines=50> */
.L_x_19:
[----:B------:R-:W-:-:S14]  /*0690*/  DSETP.NAN.AND P0, PT, R6, R6, PT ;  /* 0x000000060600722a */ /* 0x000fdc0003f08000 */
[----:B------:R-:W-:Y:S05]  /*06a0*/  @P0 BRA `(.L_x_21) ;  /* 0x0000000000340947 */ /* 0x000fea0003800000 */
[----:B------:R-:W-:Y:S01]  /*06b0*/  ISETP.NE.AND P0, PT, R18, R19, PT ;  /* 0x000000131200720c */ /* 0x000fe20003f05270 */
[----:B------:R-:W-:Y:S01]  /*06c0*/  IMAD.MOV.U32 R10, RZ, RZ, 0x0 ;  /* 0x00000000ff0a7424 */ /* 0x000fe200078e00ff */
[----:B------:R-:W-:-:S11]  /*06d0*/  MOV R11, 0xfff80000 ;  /* 0xfff80000000b7802 */ /* 0x000fd60000000f00 */
        /* <DEDUP_REMOVED lines=10> */
.L_x_21:
[----:B------:R-:W-:Y:S01]  /*0780*/  LOP3.LUT R11, R7, 0x80000, RZ, 0xfc, !PT ;  /* 0x00080000070b7812 */ /* 0x000fe200078efcff */
[----:B------:R-:W-:-:S07]  /*0790*/  IMAD.MOV.U32 R10, RZ, RZ, R6 ;  /* 0x000000ffff0a7224 */ /* 0x000fce00078e0006 */
.L_x_20:
[----:B------:R-:W-:Y:S05]  /*07a0*/  BSYNC.RECONVERGENT B1 ;  /* 0x0000000000017941 */ /* 0x000fea0003800200 */
.L_x_18:
[----:B------:R-:W-:Y:S02]  /*07b0*/  IMAD.MOV.U32 R2, RZ, RZ, R0 ;  /* 0x000000ffff027224 */ /* 0x000fe400078e0000 */
[----:B------:R-:W-:-:S04]  /*07c0*/  IMAD.MOV.U32 R3, RZ, RZ, 0x0 ;  /* 0x00000000ff037424 */ /* 0x000fc800078e00ff */
[----:B------:R-:W-:Y:S05]  /*07d0*/  RET.REL.NODEC R2 `(_Z19compute__sinf_floatPfi) ;  /* 0xfffffff802087950 */ /* 0x000fea0003c3ffff */
.L_x_22:
        /* <DEDUP_REMOVED lines=10> */
.L_x_35:


//--------------------- .text._Z18compute_sinf_floatPfi --------------------------
	.section	.text._Z18compute_sinf_floatPfi,"ax",@progbits
	.align	128
        .global         _Z18compute_sinf_floatPfi
        .type           _Z18compute_sinf_floatPfi,@function
        .size           _Z18compute_sinf_floatPfi,(.L_x_36 - _Z18compute_sinf_floatPfi)
        .other          _Z18compute_sinf_floatPfi,@"STO_CUDA_ENTRY STV_DEFAULT"
_Z18compute_sinf_floatPfi:
.text._Z18compute_sinf_floatPfi:
        /* <DEDUP_REMOVED lines=36> */
[----:B------:R-:W-:Y:S05]  /*0240*/  CALL.REL.NOINC `($__internal_2_$__cuda_sm20_div_rn_f64_full) ;  /* 0x00000004006c7944 */ /* 0x000fea0003c00000 */
[----:B------:R-:W-:Y:S02]  /*0250*/  IMAD.MOV.U32 R2, RZ, RZ, R8 ;  /* 0x000000ffff027224 */ /* 0x000fe400078e0008 */
[----:B------:R-:W-:-:S07]  /*0260*/  IMAD.MOV.U32 R3, RZ, RZ, R9 ;  /* 0x000000ffff037224 */ /* 0x000fce00078e0009 */
.L_x_24:
[----:B------:R-:W-:Y:S05]  /*0270*/  BSYNC.RECONVERGENT B0 ;  /* 0x0000000000007941 */ /* 0x000fea0003800200 */
.L_x_23:
[----:B------:R-:W0:Y:S01]  /*0280*/  F2F.F32.F64 R5, R2 ;  /* 0x0000000200057310 */ /* 0x000e220000301000 */
[----:B------:R-:W1:Y:S01]  /*0290*/  LDCU.64 UR6, c[0x0][0x358] ;  /* 0x00006b00ff0677ac */ /* 0x000e620008000a00 */
[----:B------:R-:W-:Y:S01]  /*02a0*/  BSSY.RECONVERGENT B0, `(.L_x_25) ;  /* 0x0000040000007945 */ /* 0x000fe20003800200 */
[C---:B0-----:R-:W-:Y:S01]  /*02b0*/  FMUL R0, R5.reuse, 0.63661974668502807617 ;  /* 0x3f22f98305007820 */ /* 0x041fe20000400000 */
[----:B------:R-:W-:-:S05]  /*02c0*/  FSETP.GE.AND P0, PT, |R5|, 105615, PT ;  /* 0x47ce47800500780b */ /* 0x000fca0003f06200 */
[----:B------:R-:W0:Y:S02]  /*02d0*/  F2I.NTZ R0, R0 ;  /* 0x0000000000007305 */ /* 0x000e240000203100 */
[----:B0-----:R-:W-:-:S05]  /*02e0*/  I2FP.F32.S32 R4, R0 ;  /* 0x0000000000047245 */ /* 0x001fca0000201400 */
[----:B------:R-:W-:-:S04]  /*02f0*/  FFMA R7, R4, -1.5707962512969970703, R5 ;  /* 0xbfc90fda04077823 */ /* 0x000fc80000000005 */
[----:B------:R-:W-:-:S04]  /*0300*/  FFMA R7, R4, -7.5497894158615963534e-08, R7 ;  /* 0xb3a2216804077823 */ /* 0x000fc80000000007 */
[----:B------:R-:W-:Y:S01]  /*0310*/  FFMA R4, R4, -5.3903029534742383927e-15, R7 ;  /* 0xa7c234c504047823 */ /* 0x000fe20000000007 */
[----:B-1----:R-:W-:Y:S06]  /*0320*/  @!P0 BRA `(.L_x_26) ;  /* 0x0000000000dc8947 */ /* 0x002fec0003800000 */
[----:B------:R-:W-:-:S13]  /*0330*/  FSETP.NEU.AND P0, PT, |R5|, +INF , PT ;  /* 0x7f8000000500780b */ /* 0x000fda0003f0d200 */
[----:B------:R-:W-:Y:S01]  /*0340*/  @!P0 FMUL R4, RZ, R5 ;  /* 0x00000005ff048220 */ /* 0x000fe20000400000 */
[----:B------:R-:W-:Y:S01]  /*0350*/  @!P0 IMAD.MOV.U32 R0, RZ, RZ, RZ ;  /* 0x000000ffff008224 */ /* 0x000fe200078e00ff */
[----:B------:R-:W-:Y:S06]  /*0360*/  @!P0 BRA `(.L_x_26) ;  /* 0x0000000000cc8947 */ /* 0x000fec0003800000 */
[----:B------:R-:W-:Y:S01]  /*0370*/  IMAD.SHL.U32 R2, R5, 0x100, RZ ;  /* 0x0000010005027824 */ /* 0x000fe200078e00ff */
[----:B------:R-:W0:Y:S01]  /*0380*/  LDCU.64 UR8, c[0x4][URZ] ;  /* 0x01000000ff0877ac */ /* 0x000e220008000a00 */
[----:B------:R-:W-:Y:S02]  /*0390*/  IMAD.MOV.U32 R6, RZ, RZ, RZ ;  /* 0x000000ffff067224 */ /* 0x000fe400078e00ff */
[----:B------:R-:W-:Y:S01]  /*03a0*/  IMAD.MOV.U32 R0, RZ, RZ, R1 ;  /* 0x000000ffff007224 */ /* 0x000fe200078e0001 */
[----:B------:R-:W-:Y:S01]  /*03b0*/  LOP3.LUT R13, R2, 0x80000000, RZ, 0xfc, !PT ;  /* 0x80000000020d7812 */ /* 0x000fe200078efcff */
[----:B------:R-:W-:Y:S01]  /*03c0*/  UMOV UR5, URZ ;  /* 0x000000ff00057c82 */ /* 0x000fe20008000000 */
[----:B------:R-:W-:-:S05]  /*03d0*/  UMOV UR4, URZ ;  /* 0x000000ff00047c82 */ /* 0x000fca0008000000 */
.L_x_27:
[----:B0-----:R-:W-:Y:S02]  /*03e0*/  IMAD.U32 R8, RZ, RZ, UR8 ;  /* 0x00000008ff087e24 */ /* 0x001fe4000f8e00ff */
[----:B------:R-:W-:-:S05]  /*03f0*/  IMAD.U32 R9, RZ, RZ, UR9 ;  /* 0x00000009ff097e24 */ /* 0x000fca000f8e00ff */
[----:B------:R-:W2:Y:S01]  /*0400*/  LDG.E.CONSTANT R2, desc[UR6][R8.64] ;  /* 0x0000000608027981 */ /* 0x000ea2000c1e9900 */
[----:B------:R-:W-:Y:S02]  /*0410*/  UIADD3 UR8, UP0, UPT, UR8, 0x4, URZ ;  /* 0x0000000408087890 */ /* 0x000fe4000ff1e0ff */
[----:B------:R-:W-:Y:S02]  /*0420*/  UIADD3 UR4, UPT, UPT, UR4, 0x1, URZ ;  /* 0x0000000104047890 */ /* 0x000fe4000fffe0ff */
[----:B------:R-:W-:Y:S02]  /*0430*/  UIADD3.X UR9, UPT, UPT, URZ, UR9, URZ, UP0, !UPT ;  /* 0x00000009ff097290 */ /* 0x000fe400087fe4ff */
[----:B------:R-:W-:Y:S01]  /*0440*/  UISETP.NE.AND UP0, UPT, UR4, 0x6, UPT ;  /* 0x000000060400788c */ /* 0x000fe2000bf05270 */
[----:B--2---:R-:W-:-:S03]  /*0450*/  IMAD.WIDE.U32 R2, R2, R13, RZ ;  /* 0x0000000d02027225 */ /* 0x004fc600078e00ff */
[----:B------:R-:W-:-:S04]  /*0460*/  IADD3 R7, P0, PT, R2, R6, RZ ;  /* 0x0000000602077210 */ /* 0x000fc80007f1e0ff */
[----:B------:R-:W-:Y:S01]  /*0470*/  IADD3.X R6, PT, PT, R3, UR5, RZ, P0, !PT ;  /* 0x0000000503067c10 */ /* 0x000fe200087fe4ff */
[----:B------:R0:W-:Y:S02]  /*0480*/  STL [R0], R7 ;  /* 0x0000000700007387 */ /* 0x0001e40000100800 */
[----:B0-----:R-:W-:Y:S01]  /*0490*/  VIADD R0, R0, 0x4 ;  /* 0x0000000400007836 */ /* 0x001fe20000000000 */
[----:B------:R-:W-:Y:S06]  /*04a0*/  BRA.U UP0, `(.L_x_27) ;  /* 0xfffffffd00cc7547 */ /* 0x000fec000b83ffff */
[----:B------:R-:W-:Y:S01]  /*04b0*/  SHF.R.U32.HI R4, RZ, 0x17, R5 ;  /* 0x00000017ff047819 */ /* 0x000fe20000011605 */
[----:B------:R0:W-:Y:S03]  /*04c0*/  STL [R1+0x18], R6 ;  /* 0x0000180601007387 */ /* 0x0001e60000100800 */
[C---:B------:R-:W-:Y:S02]  /*04d0*/  LOP3.LUT R0, R4.reuse, 0xe0, RZ, 0xc0, !PT ;  /* 0x000000e004007812 */ /* 0x040fe400078ec0ff */
[----:B------:R-:W-:-:S03]  /*04e0*/  LOP3.LUT P0, RZ, R4, 0x1f, RZ, 0xc0, !PT ;  /* 0x0000001f04ff7812 */ /* 0x000fc6000780c0ff */
[----:B------:R-:W-:-:S05]  /*04f0*/  VIADD R0, R0, 0xffffff80 ;  /* 0xffffff8000007836 */ /* 0x000fca0000000000 */
[----:B------:R-:W-:-:S05]  /*0500*/  SHF.R.U32.HI R0, RZ, 0x5, R0 ;  /* 0x00000005ff007819 */ /* 0x000fca0000011600 */
[----:B------:R-:W-:-:S05]  /*0510*/  IMAD R7, R0, -0x4, R1 ;  /* 0xfffffffc00077824 */ /* 0x000fca00078e0201 */
[----:B------:R-:W2:Y:S04]  /*0520*/  LDL R0, [R7+0x18] ;  /* 0x0000180007007983 */ /* 0x000ea80000100800 */
[----:B------:R-:W2:Y:S04]  /*0530*/  LDL R3, [R7+0x14] ;  /* 0x0000140007037983 */ /* 0x000ea80000100800 */
[----:B------:R-:W3:Y:S01]  /*0540*/  @P0 LDL R2, [R7+0x10] ;  /* 0x0000100007020983 */ /* 0x000ee20000100800 */
[----:B------:R-:W-:Y:S01]  /*0550*/  LOP3.LUT R4, R4, 0x1f, RZ, 0xc0, !PT ;  /* 0x0000001f04047812 */ /* 0x000fe200078ec0ff */
[----:B------:R-:W-:Y:S01]  /*0560*/  UMOV UR4, 0x54442d19 ;  /* 0x54442d1900047882 */ /* 0x000fe20000000000 */
[----:B------:R-:W-:-:S02]  /*0570*/  UMOV UR5, 0x3bf921fb ;  /* 0x3bf921fb00057882 */ /* 0x000fc40000000000 */
[-C--:B--2---:R-:W-:Y:S02]  /*0580*/  @P0 SHF.L.W.U32.HI R0, R3, R4.reuse, R0 ;  /* 0x0000000403000219 */ /* 0x084fe40000010e00 */
[----:B---3--:R-:W-:Y:S02]  /*0590*/  @P0 SHF.L.W.U32.HI R3, R2, R4, R3 ;  /* 0x0000000402030219 */ /* 0x008fe40000010e03 */
[----:B------:R-:W-:Y:S02]  /*05a0*/  ISETP.GE.AND P0, PT, R5, RZ, PT ;  /* 0x000000ff0500720c */ /* 0x000fe40003f06270 */
[C---:B------:R-:W-:Y:S01]  /*05b0*/  SHF.L.W.U32.HI R2, R3.reuse, 0x2, R0 ;  /* 0x0000000203027819 */ /* 0x040fe20000010e00 */
[----:B------:R-:W-:-:S03]  /*05c0*/  IMAD.SHL.U32 R3, R3, 0x4, RZ ;  /* 0x0000000403037824 */ /* 0x000fc600078e00ff */
[----:B------:R-:W-:Y:S02]  /*05d0*/  SHF.R.S32.HI R4, RZ, 0x1f, R2 ;  /* 0x0000001fff047819 */ /* 0x000fe40000011402 */
[----:B------:R-:W-:Y:S02]  /*05e0*/  LOP3.LUT R5, R2, R5, RZ, 0x3c, !PT ;  /* 0x0000000502057212 */ /* 0x000fe400078e3cff */
[C---:B------:R-:W-:Y:S02]  /*05f0*/  LOP3.LUT R8, R4.reuse, R3, RZ, 0x3c, !PT ;  /* 0x0000000304087212 */ /* 0x040fe400078e3cff */
[----:B------:R-:W-:Y:S02]  /*0600*/  LOP3.LUT R9, R4, R2, RZ, 0x3c, !PT ;  /* 0x0000000204097212 */ /* 0x000fe400078e3cff */
[----:B------:R-:W-:Y:S02]  /*0610*/  SHF.R.U32.HI R3, RZ, 0x1e, R0 ;  /* 0x0000001eff037819 */ /* 0x000fe40000011600 */
[----:B------:R-:W-:-:S02]  /*0620*/  ISETP.GE.AND P1, PT, R5, RZ, PT ;  /* 0x000000ff0500720c */ /* 0x000fc40003f26270 */
[----:B------:R-:W0:Y:S01]  /*0630*/  I2F.F64.S64 R8, R8 ;  /* 0x0000000800087312 */ /* 0x000e220000301c00 */
[----:B------:R-:W-:-:S05]  /*0640*/  LEA.HI R0, R2, R3, RZ, 0x1 ;  /* 0x0000000302007211 */ /* 0x000fca00078f08ff */
[----:B------:R-:W-:-:S04]  /*0650*/  IMAD.MOV R2, RZ, RZ, -R0 ;  /* 0x000000ffff027224 */ /* 0x000fc800078e0a00 */
[----:B------:R-:W-:Y:S01]  /*0660*/  @!P0 IMAD.MOV.U32 R0, RZ, RZ, R2 ;  /* 0x000000ffff008224 */ /* 0x000fe200078e0002 */
[----:B0-----:R-:W-:-:S10]  /*0670*/  DMUL R6, R8, UR4 ;  /* 0x0000000408067c28 */ /* 0x001fd40008000000 */
[----:B------:R-:W0:Y:S02]  /*0680*/  F2F.F32.F64 R6, R6 ;  /* 0x0000000600067310 */ /* 0x000e240000301000 */
[----:B0-----:R-:W-:-:S07]  /*0690*/  FSEL R4, -R6, R6, !P1 ;  /* 0x0000000606047208 */ /* 0x001fce0004800100 */
.L_x_26:
[----:B------:R-:W-:Y:S05]  /*06a0*/  BSYNC.RECONVERGENT B0 ;  /* 0x0000000000007941 */ /* 0x000fea0003800200 */
.L_x_25:
[----:B------:R-:W-:Y:S02]  /*06b0*/  IMAD.MOV.U32 R6, RZ, RZ, 0x37cbac00 ;  /* 0x37cbac00ff067424 */ /* 0x000fe400078e00ff */
[----:B------:R-:W-:Y:S01]  /*06c0*/  FMUL R5, R4, R4 ;  /* 0x0000000404057220 */ /* 0x000fe20000400000 */
[C---:B------:R-:W-:Y:S01]  /*06d0*/  LOP3.LUT R7, R0.reuse, 0x1, RZ, 0xc0, !PT ;  /* 0x0000000100077812 */ /* 0x040fe200078ec0ff */
[----:B------:R-:W0:Y:S01]  /*06e0*/  LDC.64 R2, c[0x0][0x380] ;  /* 0x0000e000ff027b82 */ /* 0x000e220000000a00 */
[----:B------:R-:W-:Y:S02]  /*06f0*/  IMAD.MOV.U32 R8, RZ, RZ, 0x3d2aaabb ;  /* 0x3d2aaabbff087424 */ /* 0x000fe400078e00ff */
[----:B------:R-:W-:Y:S01]  /*0700*/  FFMA R6, R5, R6, -0.0013887860113754868507 ;  /* 0xbab607ed05067423 */ /* 0x000fe20000000006 */
[----:B------:R-:W-:Y:S01]  /*0710*/  ISETP.NE.U32.AND P0, PT, R7, 0x1, PT ;  /* 0x000000010700780c */ /* 0x000fe20003f05070 */
[----:B------:R-:W-:Y:S01]  /*0720*/  IMAD.MOV.U32 R7, RZ, RZ, 0x3effffff ;  /* 0x3effffffff077424 */ /* 0x000fe200078e00ff */
[----:B------:R-:W-:-:S02]  /*0730*/  LOP3.LUT P1, RZ, R0, 0x2, RZ, 0xc0, !PT ;  /* 0x0000000200ff7812 */ /* 0x000fc4000782c0ff */
[----:B------:R-:W-:Y:S02]  /*0740*/  FSEL R6, R6, -0.00019574658654164522886, !P0 ;  /* 0xb94d415306067808 */ /* 0x000fe40004000000 */
[----:B------:R-:W-:Y:S02]  /*0750*/  FSEL R8, R8, 0.0083327032625675201416, !P0 ;  /* 0x3c0885e408087808 */ /* 0x000fe40004000000 */
[----:B------:R-:W-:Y:S02]  /*0760*/  FSEL R7, -R7, -0.16666662693023681641, !P0 ;  /* 0xbe2aaaa807077808 */ /* 0x000fe40004000100 */
[----:B------:R-:W-:Y:S01]  /*0770*/  FSEL R0, R4, 1, P0 ;  /* 0x3f80000004007808 */ /* 0x000fe20000000000 */
[----:B------:R-:W-:-:S04]  /*0780*/  FFMA R6, R5, R6, R8 ;  /* 0x0000000605067223 */ /* 0x000fc80000000008 */
[C---:B------:R-:W-:Y:S01]  /*0790*/  FFMA R6, R5.reuse, R6, R7 ;  /* 0x0000000605067223 */ /* 0x040fe20000000007 */
[----:B------:R-:W-:-:S04]  /*07a0*/  FFMA R5, R5, R0, RZ ;  /* 0x0000000005057223 */ /* 0x000fc800000000ff */
[----:B------:R-:W-:Y:S01]  /*07b0*/  FFMA R5, R5, R6, R0 ;  /* 0x0000000605057223 */ /* 0x000fe20000000000 */
[----:B0-----:R-:W-:-:S04]  /*07c0*/  IMAD.WIDE R2, R11, 0x4, R2 ;  /* 0x000000040b027825 */ /* 0x001fc800078e0202 */
[----:B------:R-:W-:-:S05]  /*07d0*/  @P1 FADD R5, RZ, -R5 ;  /* 0x80000005ff051221 */ /* 0x000fca0000000000 */
[----:B------:R-:W-:Y:S01]  /*07e0*/  STG.E desc[UR6][R2.64], R5 ;  /* 0x0000000502007986 */ /* 0x000fe2000c101906 */
[----:B------:R-:W-:Y:S05]  /*07f0*/  EXIT ;  /* 0x000000000000794d */ /* 0x000fea0003800000 */
        .weak           $__internal_2_$__cuda_sm20_div_rn_f64_full
        .type           $__internal_2_$__cuda_sm20_div_rn_f64_full,@function
        .size           $__internal_2_$__cuda_sm20_div_rn_f64_full,(.L_x_36 - $__internal_2_$__cuda_sm20_div_rn_f64_full)
$__internal_2_$__cuda_sm20_div_rn_f64_full:
        /* <DEDUP_REMOVED lines=58> */
.L_x_29:
        /* <DEDUP_REMOVED lines=15> */
.L_x_31:
[----:B------:R-:W-:Y:S01]  /*0c90*/  LOP3.LUT R9, R5, 0x80000, RZ, 0xfc, !PT ;  /* 0x0008000005097812 */ /* 0x000fe200078efcff */
[----:B------:R-:W-:-:S07]  /*0ca0*/  IMAD.MOV.U32 R8, RZ, RZ, R4 ;  /* 0x000000ffff087224 */ /* 0x000fce00078e0004 */
.L_x_30:
[----:B------:R-:W-:Y:S05]  /*0cb0*/  BSYNC.RECONVERGENT B1 ;  /* 0x0000000000017941 */ /* 0x000fea0003800200 */
.L_x_28:
[----:B------:R-:W-:Y:S02]  /*0cc0*/  IMAD.MOV.U32 R2, RZ, RZ, R0 ;  /* 0x000000ffff027224 */ /* 0x000fe400078e0000 */
[----:B------:R-:W-:-:S04]  /*0cd0*/  IMAD.MOV.U32 R3, RZ, RZ, 0x0 ;  /* 0x00000000ff037424 */ /* 0x000fc800078e00ff */
[----:B------:R-:W-:Y:S05]  /*0ce0*/  RET.REL.NODEC R2 `(_Z18compute_sinf_floatPfi) ;  /* 0xfffffff002c47950 */ /* 0x000fea0003c3ffff */
.L_x_32:
        /* <DEDUP_REMOVED lines=9> */
.L_x_36:


//--------------------- .nv.global.init           --------------------------
	.section	.nv.global.init,"aw",@progbits
	.align	16
.nv.global.init:
	.type		__cudart_sin_cos_coeffs,@object
	.size		__cudart_sin_cos_coeffs,(__cudart_i2opi_d - __cudart_sin_cos_coeffs)
__cudart_sin_cos_coeffs:
        /*0000*/ 	.byte	0x46, 0xd2, 0xb0, 0x2c, 0xf1, 0xe5, 0x5a, 0xbe, 0x92, 0xe3, 0xac, 0x69, 0xe3, 0x1d, 0xc7, 0x3e
        /*0010*/ 	.byte	0xa1, 0x62, 0xdb, 0x19, 0xa0, 0x01, 0x2a, 0xbf, 0x18, 0x08, 0x11, 0x11, 0x11, 0x11, 0x81, 0x3f
        /*0020*/ 	.byte	0x54, 0x55, 0x55, 0x55, 0x55, 0x55, 0xc5, 0xbf, 0x00, 0x00, 0x00, 0x00, 0x00, 0x00, 0x00, 0x00
        /*0030*/ 	.byte	0x00, 0x00, 0x00, 0x00, 0x00, 0x00, 0x00, 0x00, 0x64, 0x81, 0xfd, 0x20, 0x83, 0xff, 0xa8, 0xbd
        /*0040*/ 	.byte	0x28, 0x85, 0xef, 0xc1, 0xa7, 0xee, 0x21, 0x3e, 0xd9, 0xe6, 0x06, 0x8e, 0x4f, 0x7e, 0x92, 0xbe
        /*0050*/ 	.byte	0xe9, 0xbc, 0xdd, 0x19, 0xa0, 0x01, 0xfa, 0x3e, 0x47, 0x5d, 0xc1, 0x16, 0x6c, 0xc1, 0x56, 0xbf
        /*0060*/ 	.byte	0x51, 0x55, 0x55, 0x55, 0x55, 0x55, 0xa5, 0x3f, 0x00, 0x00, 0x00, 0x00, 0x00, 0x00, 0xe0, 0xbf
        /*0070*/ 	.byte	0x00, 0x00, 0x00, 0x00, 0x00, 0x00, 0xf0, 0x3f, 0x00, 0x00, 0x00, 0x00, 0x00, 0x00, 0x00, 0x00
	.type		__cudart_i2opi_d,@object
	.size		__cudart_i2opi_d,(__cudart_i2opi_f - __cudart_i2opi_d)
__cudart_i2opi_d:
        /* <DEDUP_REMOVED lines=9> */
	.type		__cudart_i2opi_f,@object
	.size		__cudart_i2opi_f,(.L_0 - __cudart_i2opi_f)
__cudart_i2opi_f:
        /*0110*/ 	.byte	0x41, 0x90, 0x43, 0x3c, 0x99, 0x95, 0x62, 0xdb, 0xc0, 0xdd, 0x34, 0xf5, 0xd1, 0x57, 0x27, 0xfc
        /*0120*/ 	.byte	0x29, 0x15, 0x44, 0x4e, 0x6e, 0x83, 0xf9, 0xa2
.L_0:


//--------------------- .nv.shared.reserved.0     --------------------------
	.section	.nv.shared.reserved.0,"aw",@nobits
	.weak		__nv_reservedSMEM_offset_0_alias
	.size		__nv_reservedSMEM_offset_0_alias, 0, 64
	.other		__nv_reservedSMEM_offset_0_alias,@"STO_CUDA_RESERVED_SHARED STV_DEFAULT"
__nv_reservedSMEM_offset_0_alias:
	.zero		0
	.zero		64


//--------------------- .nv.constant0._Z18compute_sin_doublePdi --------------------------
	.section	.nv.constant0._Z18compute_sin_doublePdi,"a",@progbits
	.sectionflags	@""
	.align	4
.nv.constant0._Z18compute_sin_doublePdi:
	.zero		908


//--------------------- .nv.constant0._Z19compute__sinf_floatPfi --------------------------
	.section	.nv.constant0._Z19compute__sinf_floatPfi,"a",@progbits
	.sectionflags	@""
	.align	4
.nv.constant0._Z19compute__sinf_floatPfi:
	.zero		908


//--------------------- .nv.constant0._Z18compute_sinf_floatPfi --------------------------
	.section	.nv.constant0._Z18compute_sinf_floatPfi,"a",@progbits
	.sectionflags	@""
	.align	4
.nv.constant0._Z18compute_sinf_floatPfi:
	.zero		908


//--------------------- SYMBOLS --------------------------

	.type		.nv.reservedSmem.offset0,@object
	.size		.nv.reservedSmem.offset0,0x4
